	.target	sm_100a

	.elftype	@"ET_EXEC"


//--------------------- .note.nv.tkinfo           --------------------------
	.section	.note.nv.tkinfo,"",@"SHT_NOTE"
	.sectionflags	@"SHF_NOTE_NV_TKINFO"
	.tkinfo
        /*0018*/ 	.word	0x00000002
        /*0030*/ 	.string	""
        /*0030*/ 	.string	"ptxas"
        /*0030*/ 	.string	"Cuda compilation tools, release 13.0, V13.0.88"
        /*0030*/ 	.string	"Build cuda_13.0.r13.0/compiler.36424714_0"
        /*0030*/ 	.string	"-arch sm_100a -m 64 "



//--------------------- .note.nv.cuinfo           --------------------------
	.section	.note.nv.cuinfo,"",@"SHT_NOTE"
	.sectionflags	@"SHF_NOTE_NV_CUINFO"
        /*0018*/ 	.short	0x0002
        /*001a*/ 	.short	0x0064
        /*001c*/ 	.short	0x0082
	.zero		2


//--------------------- .nv.info                  --------------------------
	.section	.nv.info,"",@"SHT_CUDA_INFO"
	.align	4


	//----- nvinfo : EIATTR_REGCOUNT
	.align		4
        /*0000*/ 	.byte	0x04, 0x2f
        /*0002*/ 	.short	(.L_19 - .L_18)
	.align		4
.L_18:
        /*0004*/ 	.word	index@(_ZN7cutlass13device_kernelINS_4conv6kernel13ConvUniversalINS1_16ConvProblemShapeILNS1_8OperatorE1ELi3EEENS1_10collective14CollectiveConvINS1_47MainloopSm100TmaUmmaWarpSpecializedImplicitGemmILS5_1ELi20ELi3ELi1ELi2EN4cute5tupleIJNSA_1CILi2EEENSC_ILi1EEESE_EEEEENSB_IJNSC_ILi256EEENSC_ILi64EEENSB_IJSI_EEEEEENS_12float_e4m3_tESL_NSA_8TiledMMAINSA_8MMA_AtomIJNSA_10MMA_TraitsINSA_25SM100_MMA_F8F6F4_2x1SM_SSEJSL_SL_fSH_SI_NSA_17integral_constantINSA_4UMMA5MajorELSS_0EEENSQ_ISS_LSS_1EEENSQ_INSR_7ScaleInELSV_0EEESW_EEEEEENSA_6LayoutINSB_IJSE_SE_SE_EEENSB_IJNSC_ILi0EEES11_S11_EEEEENSB_IJNSA_10UnderscoreES14_S14_EEEEENS7_6detail27Sm100ImplicitGemmTileTraitsINSA_25SM100_TMA_2SM_LOAD_IM2COLENSA_14ComposedLayoutINSA_7SwizzleILi2ELi4ELi3EEENSA_18smem_ptr_flag_bitsILi8EEENSZ_INSB_IJNSC_ILi8EEESI_EEENSB_IJSI_SE_EEEEEEEvEENS18_INSA_18SM100_TMA_2SM_LOADENS1A_INS1B_ILi1ELi4ELi3EEES1E_NSZ_INSB_IJNSC_ILi32EEES1F_EEENSB_IJSE_S1N_EEEEEEEvEEEENS_8epilogue10collective18CollectiveEpilogueINS1U_23Sm100TmaWarpSpecializedILi1ELi1ELi64ELb0ELb0EEEJNSB_IJNSC_ILi128EEESI_SJ_EEENSB_IJNSZ_IS1Z_SE_EENSZ_ISI_SE_EEEEESL_NSB_IJNSB_IJllllEEESE_S11_EEESL_S25_NS1U_6fusion15FusionCallbacksIS1Y_NS26_17LinearCombinationISL_fSL_fLNS_15FloatRoundStyleE2EEES20_S23_JEEENSA_5SM1004TMEM4LOAD26SM100_TMEM_LOAD_32dp32b64xENSA_20SM90_TMA_LOAD_IM2COLES1J_NSA_39AutoVectorizingCopyWithAssumedAlignmentILi128EEENSA_21SM90_TMA_STORE_IM2COLES1J_S2I_S2I_EEEvvEEEEvNT_6ParamsE)
        /*0008*/ 	.word	0x0000009b


	//----- nvinfo : EIATTR_FRAME_SIZE
	.align		4
.L_19:
        /*000c*/ 	.byte	0x04, 0x11
        /*000e*/ 	.short	(.L_21 - .L_20)
	.align		4
.L_20:
        /*0010*/ 	.word	index@($__internal_2_$__cuda_sm10x_tcgen05_guardrail_trap_unallocated_columns_being_dealloced)
        /*0014*/ 	.word	0x00000008


	//----- nvinfo : EIATTR_FRAME_SIZE
	.align		4
.L_21:
        /*0018*/ 	.byte	0x04, 0x11
        /*001a*/ 	.short	(.L_23 - .L_22)
	.align		4
.L_22:
        /*001c*/ 	.word	index@($__internal_1_$__cuda_sm10x_tcgen05_guardrail_trap_phase_invalid_during_alloc)
        /*0020*/ 	.word	0x00000008


	//----- nvinfo : EIATTR_FRAME_SIZE
	.align		4
.L_23:
        /*0024*/ 	.byte	0x04, 0x11
        /*0026*/ 	.short	(.L_25 - .L_24)
	.align		4
.L_24:
        /*0028*/ 	.word	index@($__internal_0_$__cuda_sm10x_tcgen05_guardrail_trap_col_being_dealloced_not_returned_by_alloc)
        /*002c*/ 	.word	0x00000008


	//----- nvinfo : EIATTR_FRAME_SIZE
	.align		4
.L_25:
        /*0030*/ 	.byte	0x04, 0x11
        /*0032*/ 	.short	(.L_27 - .L_26)
	.align		4
.L_26:
        /*0034*/ 	.word	index@(_ZN7cutlass13device_kernelINS_4conv6kernel13ConvUniversalINS1_16ConvProblemShapeILNS1_8OperatorE1ELi3EEENS1_10collective14CollectiveConvINS1_47MainloopSm100TmaUmmaWarpSpecializedImplicitGemmILS5_1ELi20ELi3ELi1ELi2EN4cute5tupleIJNSA_1CILi2EEENSC_ILi1EEESE_EEEEENSB_IJNSC_ILi256EEENSC_ILi64EEENSB_IJSI_EEEEEENS_12float_e4m3_tESL_NSA_8TiledMMAINSA_8MMA_AtomIJNSA_10MMA_TraitsINSA_25SM100_MMA_F8F6F4_2x1SM_SSEJSL_SL_fSH_SI_NSA_17integral_constantINSA_4UMMA5MajorELSS_0EEENSQ_ISS_LSS_1EEENSQ_INSR_7ScaleInELSV_0EEESW_EEEEEENSA_6LayoutINSB_IJSE_SE_SE_EEENSB_IJNSC_ILi0EEES11_S11_EEEEENSB_IJNSA_10UnderscoreES14_S14_EEEEENS7_6detail27Sm100ImplicitGemmTileTraitsINSA_25SM100_TMA_2SM_LOAD_IM2COLENSA_14ComposedLayoutINSA_7SwizzleILi2ELi4ELi3EEENSA_18smem_ptr_flag_bitsILi8EEENSZ_INSB_IJNSC_ILi8EEESI_EEENSB_IJSI_SE_EEEEEEEvEENS18_INSA_18SM100_TMA_2SM_LOADENS1A_INS1B_ILi1ELi4ELi3EEES1E_NSZ_INSB_IJNSC_ILi32EEES1F_EEENSB_IJSE_S1N_EEEEEEEvEEEENS_8epilogue10collective18CollectiveEpilogueINS1U_23Sm100TmaWarpSpecializedILi1ELi1ELi64ELb0ELb0EEEJNSB_IJNSC_ILi128EEESI_SJ_EEENSB_IJNSZ_IS1Z_SE_EENSZ_ISI_SE_EEEEESL_NSB_IJNSB_IJllllEEESE_S11_EEESL_S25_NS1U_6fusion15FusionCallbacksIS1Y_NS26_17LinearCombinationISL_fSL_fLNS_15FloatRoundStyleE2EEES20_S23_JEEENSA_5SM1004TMEM4LOAD26SM100_TMEM_LOAD_32dp32b64xENSA_20SM90_TMA_LOAD_IM2COLES1J_NSA_39AutoVectorizingCopyWithAssumedAlignmentILi128EEENSA_21SM90_TMA_STORE_IM2COLES1J_S2I_S2I_EEEvvEEEEvNT_6ParamsE)
        /*0038*/ 	.word	0x00000008


	//----- nvinfo : EIATTR_MIN_STACK_SIZE
	.align		4
.L_27:
        /*003c*/ 	.byte	0x04, 0x12
        /*003e*/ 	.short	(.L_29 - .L_28)
	.align		4
.L_28:
        /*0040*/ 	.word	index@(_ZN7cutlass13device_kernelINS_4conv6kernel13ConvUniversalINS1_16ConvProblemShapeILNS1_8OperatorE1ELi3EEENS1_10collective14CollectiveConvINS1_47MainloopSm100TmaUmmaWarpSpecializedImplicitGemmILS5_1ELi20ELi3ELi1ELi2EN4cute5tupleIJNSA_1CILi2EEENSC_ILi1EEESE_EEEEENSB_IJNSC_ILi256EEENSC_ILi64EEENSB_IJSI_EEEEEENS_12float_e4m3_tESL_NSA_8TiledMMAINSA_8MMA_AtomIJNSA_10MMA_TraitsINSA_25SM100_MMA_F8F6F4_2x1SM_SSEJSL_SL_fSH_SI_NSA_17integral_constantINSA_4UMMA5MajorELSS_0EEENSQ_ISS_LSS_1EEENSQ_INSR_7ScaleInELSV_0EEESW_EEEEEENSA_6LayoutINSB_IJSE_SE_SE_EEENSB_IJNSC_ILi0EEES11_S11_EEEEENSB_IJNSA_10UnderscoreES14_S14_EEEEENS7_6detail27Sm100ImplicitGemmTileTraitsINSA_25SM100_TMA_2SM_LOAD_IM2COLENSA_14ComposedLayoutINSA_7SwizzleILi2ELi4ELi3EEENSA_18smem_ptr_flag_bitsILi8EEENSZ_INSB_IJNSC_ILi8EEESI_EEENSB_IJSI_SE_EEEEEEEvEENS18_INSA_18SM100_TMA_2SM_LOADENS1A_INS1B_ILi1ELi4ELi3EEES1E_NSZ_INSB_IJNSC_ILi32EEES1F_EEENSB_IJSE_S1N_EEEEEEEvEEEENS_8epilogue10collective18CollectiveEpilogueINS1U_23Sm100TmaWarpSpecializedILi1ELi1ELi64ELb0ELb0EEEJNSB_IJNSC_ILi128EEESI_SJ_EEENSB_IJNSZ_IS1Z_SE_EENSZ_ISI_SE_EEEEESL_NSB_IJNSB_IJllllEEESE_S11_EEESL_S25_NS1U_6fusion15FusionCallbacksIS1Y_NS26_17LinearCombinationISL_fSL_fLNS_15FloatRoundStyleE2EEES20_S23_JEEENSA_5SM1004TMEM4LOAD26SM100_TMEM_LOAD_32dp32b64xENSA_20SM90_TMA_LOAD_IM2COLES1J_NSA_39AutoVectorizingCopyWithAssumedAlignmentILi128EEENSA_21SM90_TMA_STORE_IM2COLES1J_S2I_S2I_EEEvvEEEEvNT_6ParamsE)
        /*0044*/ 	.word	0x00000008
.L_29:


//--------------------- .nv.compat                --------------------------
	.section	.nv.compat,"",@"SHT_CUDA_COMPAT_INFO"
	.align	4
        /*0000*/ 	.byte	0x02, 0x09, 0x01, 0x00, 0x02, 0x02, 0x02, 0x00, 0x02, 0x05, 0x05, 0x00, 0x03, 0x07, 0x01, 0x01
        /*0010*/ 	.byte	0x02, 0x03, 0x01, 0x00, 0x02, 0x06, 0x01, 0x00, 0x04, 0x0b, 0x08, 0x00, 0x09, 0x00, 0x00, 0x00
        /*0020*/ 	.byte	0x00, 0x00, 0x00, 0x00


//--------------------- .nv.info._ZN7cutlass13device_kernelINS_4conv6kernel13ConvUniversalINS1_16ConvProblemShapeILNS1_8OperatorE1ELi3EEENS1_10collective14CollectiveConvINS1_47MainloopSm100TmaUmmaWarpSpecializedImplicitGemmILS5_1ELi20ELi3ELi1ELi2EN4cute5tupleIJNSA_1CILi2EEENSC_ILi1EEESE_EEEEENSB_IJNSC_ILi256EEENSC_ILi64EEENSB_IJSI_EEEEEENS_12float_e4m3_tESL_NSA_8TiledMMAINSA_8MMA_AtomIJNSA_10MMA_TraitsINSA_25SM100_MMA_F8F6F4_2x1SM_SSEJSL_SL_fSH_SI_NSA_17integral_constantINSA_4UMMA5MajorELSS_0EEENSQ_ISS_LSS_1EEENSQ_INSR_7ScaleInELSV_0EEESW_EEEEEENSA_6LayoutINSB_IJSE_SE_SE_EEENSB_IJNSC_ILi0EEES11_S11_EEEEENSB_IJNSA_10UnderscoreES14_S14_EEEEENS7_6detail27Sm100ImplicitGemmTileTraitsINSA_25SM100_TMA_2SM_LOAD_IM2COLENSA_14ComposedLayoutINSA_7SwizzleILi2ELi4ELi3EEENSA_18smem_ptr_flag_bitsILi8EEENSZ_INSB_IJNSC_ILi8EEESI_EEENSB_IJSI_SE_EEEEEEEvEENS18_INSA_18SM100_TMA_2SM_LOADENS1A_INS1B_ILi1ELi4ELi3EEES1E_NSZ_INSB_IJNSC_ILi32EEES1F_EEENSB_IJSE_S1N_EEEEEEEvEEEENS_8epilogue10collective18CollectiveEpilogueINS1U_23Sm100TmaWarpSpecializedILi1ELi1ELi64ELb0ELb0EEEJNSB_IJNSC_ILi128EEESI_SJ_EEENSB_IJNSZ_IS1Z_SE_EENSZ_ISI_SE_EEEEESL_NSB_IJNSB_IJllllEEESE_S11_EEESL_S25_NS1U_6fusion15FusionCallbacksIS1Y_NS26_17LinearCombinationISL_fSL_fLNS_15FloatRoundStyleE2EEES20_S23_JEEENSA_5SM1004TMEM4LOAD26SM100_TMEM_LOAD_32dp32b64xENSA_20SM90_TMA_LOAD_IM2COLES1J_NSA_39AutoVectorizingCopyWithAssumedAlignmentILi128EEENSA_21SM90_TMA_STORE_IM2COLES1J_S2I_S2I_EEEvvEEEEvNT_6ParamsE --------------------------
	.section	.nv.info._ZN7cutlass13device_kernelINS_4conv6kernel13ConvUniversalINS1_16ConvProblemShapeILNS1_8OperatorE1ELi3EEENS1_10collective14CollectiveConvINS1_47MainloopSm100TmaUmmaWarpSpecializedImplicitGemmILS5_1ELi20ELi3ELi1ELi2EN4cute5tupleIJNSA_1CILi2EEENSC_ILi1EEESE_EEEEENSB_IJNSC_ILi256EEENSC_ILi64EEENSB_IJSI_EEEEEENS_12float_e4m3_tESL_NSA_8TiledMMAINSA_8MMA_AtomIJNSA_10MMA_TraitsINSA_25SM100_MMA_F8F6F4_2x1SM_SSEJSL_SL_fSH_SI_NSA_17integral_constantINSA_4UMMA5MajorELSS_0EEENSQ_ISS_LSS_1EEENSQ_INSR_7ScaleInELSV_0EEESW_EEEEEENSA_6LayoutINSB_IJSE_SE_SE_EEENSB_IJNSC_ILi0EEES11_S11_EEEEENSB_IJNSA_10UnderscoreES14_S14_EEEEENS7_6detail27Sm100ImplicitGemmTileTraitsINSA_25SM100_TMA_2SM_LOAD_IM2COLENSA_14ComposedLayoutINSA_7SwizzleILi2ELi4ELi3EEENSA_18smem_ptr_flag_bitsILi8EEENSZ_INSB_IJNSC_ILi8EEESI_EEENSB_IJSI_SE_EEEEEEEvEENS18_INSA_18SM100_TMA_2SM_LOADENS1A_INS1B_ILi1ELi4ELi3EEES1E_NSZ_INSB_IJNSC_ILi32EEES1F_EEENSB_IJSE_S1N_EEEEEEEvEEEENS_8epilogue10collective18CollectiveEpilogueINS1U_23Sm100TmaWarpSpecializedILi1ELi1ELi64ELb0ELb0EEEJNSB_IJNSC_ILi128EEESI_SJ_EEENSB_IJNSZ_IS1Z_SE_EENSZ_ISI_SE_EEEEESL_NSB_IJNSB_IJllllEEESE_S11_EEESL_S25_NS1U_6fusion15FusionCallbacksIS1Y_NS26_17LinearCombinationISL_fSL_fLNS_15FloatRoundStyleE2EEES20_S23_JEEENSA_5SM1004TMEM4LOAD26SM100_TMEM_LOAD_32dp32b64xENSA_20SM90_TMA_LOAD_IM2COLES1J_NSA_39AutoVectorizingCopyWithAssumedAlignmentILi128EEENSA_21SM90_TMA_STORE_IM2COLES1J_S2I_S2I_EEEvvEEEEvNT_6ParamsE,"",@"SHT_CUDA_INFO"
	.sectionflags	@""
	.align	4


	//----- nvinfo : EIATTR_CUDA_API_VERSION
	.align		4
        /*0000*/ 	.byte	0x04, 0x37
        /*0002*/ 	.short	(.L_31 - .L_30)
.L_30:
        /*0004*/ 	.word	0x00000082


	//----- nvinfo : EIATTR_KPARAM_INFO
	.align		4
.L_31:
        /*0008*/ 	.byte	0x04, 0x17
        /*000a*/ 	.short	(.L_33 - .L_32)
.L_32:
        /*000c*/ 	.word	0x00000000
        /*0010*/ 	.short	0x0000
        /*0012*/ 	.short	0x0000
        /*0014*/ 	.byte	0x00, 0xf0, 0x01, 0x24


	//----- nvinfo : EIATTR_AT_ENTRY_FRAGMENTS
	.align		4
.L_33:
        /*0018*/ 	.byte	0x04, 0x4f
        /*001a*/ 	.short	(.L_35 - .L_34)


	//   ....[0]....
.L_34:
        /*001c*/ 	.word	0x00000007


	//----- nvinfo : EIATTR_RESERVED_SMEM_USED
	.align		4
.L_35:
        /*0020*/ 	.byte	0x01, 0x41
	.zero		2


	//----- nvinfo : EIATTR_SPARSE_MMA_MASK
	.align		4
        /*0024*/ 	.byte	0x03, 0x50
        /*0026*/ 	.short	0x0000


	//----- nvinfo : EIATTR_TCGEN05_2CTA_USED
	.align		4
        /*0028*/ 	.byte	0x01, 0x52
	.zero		2


	//----- nvinfo : EIATTR_MAXREG_COUNT
	.align		4
        /*002c*/ 	.byte	0x03, 0x1b
        /*002e*/ 	.short	0x00ff


	//----- nvinfo : EIATTR_NUM_BARRIERS
	.align		4
        /*0030*/ 	.byte	0x02, 0x4c
        /*0032*/ 	.byte	0x07
	.zero		1


	//----- nvinfo : EIATTR_EXTERNS
	.align		4
        /*0034*/ 	.byte	0x04, 0x0f
        /*0036*/ 	.short	(.L_37 - .L_36)


	//   ....[0]....
	.align		4
.L_36:
        /*0038*/ 	.word	index@(__assertfail)


	//----- nvinfo : EIATTR_MERCURY_ISA_VERSION
	.align		4
.L_37:
        /*003c*/ 	.byte	0x03, 0x5f
        /*003e*/ 	.short	0x0101


	//----- nvinfo : EIATTR_INT_WARP_WIDE_INSTR_OFFSETS
	.align		4
        /*0040*/ 	.byte	0x04, 0x31
        /*0042*/ 	.short	(.L_39 - .L_38)


	//   ....[0]....
.L_38:
        /*0044*/ 	.word	0x00000e20


	//   ....[1]....
        /*0048*/ 	.word	0x00000ed0


	//   ....[2]....
        /*004c*/ 	.word	0x00004ec0


	//   ....[3]....
        /*0050*/ 	.word	0x00004ee0


	//   ....[4]....
        /*0054*/ 	.word	0x00004f10


	//   ....[5]....
        /*0058*/ 	.word	0x00005a80


	//   ....[6]....
        /*005c*/ 	.word	0x00005cf0


	//----- nvinfo : EIATTR_COOP_GROUP_MASK_REGIDS
	.align		4
.L_39:
        /*0060*/ 	.byte	0x04, 0x29
        /*0062*/ 	.short	(.L_41 - .L_40)


	//   ....[0]....
.L_40:
        /*0064*/ 	.word	0xffffffff


	//   ....[1]....
        /*0068*/ 	.word	0xffffffff


	//   ....[2]....
        /*006c*/ 	.word	0xffffffff


	//   ....[3]....
        /*0070*/ 	.word	0xffffffff


	//   ....[4]....
        /*0074*/ 	.word	0xffffffff


	//   ....[5]....
        /*0078*/ 	.word	0xffffffff


	//   ....[6]....
        /*007c*/ 	.word	0xffffffff


	//   ....[7]....
        /*0080*/ 	.word	0xffffffff


	//   ....[8]....
        /*0084*/ 	.word	0xffffffff


	//   ....[9]....
        /*0088*/ 	.word	0xffffffff


	//   ....[10]....
        /*008c*/ 	.word	0xffffffff


	//   ....[11]....
        /*0090*/ 	.word	0xffffffff


	//   ....[12]....
        /*0094*/ 	.word	0xffffffff


	//----- nvinfo : EIATTR_COOP_GROUP_INSTR_OFFSETS
	.align		4
.L_41:
        /*0098*/ 	.byte	0x04, 0x28
        /*009a*/ 	.short	(.L_43 - .L_42)


	//   ....[0]....
.L_42:
        /*009c*/ 	.word	0x000000d0


	//   ....[1]....
        /*00a0*/ 	.word	0x00000540


	//   ....[2]....
        /*00a4*/ 	.word	0x00000910


	//   ....[3]....
        /*00a8*/ 	.word	0x00000a50


	//   ....[4]....
        /*00ac*/ 	.word	0x00000b50


	//   ....[5]....
        /*00b0*/ 	.word	0x00000ca0


	//   ....[6]....
        /*00b4*/ 	.word	0x00000f40


	//   ....[7]....
        /*00b8*/ 	.word	0x00002850


	//   ....[8]....
        /*00bc*/ 	.word	0x00003e90


	//   ....[9]....
        /*00c0*/ 	.word	0x00004360


	//   ....[10]....
        /*00c4*/ 	.word	0x00004390


	//   ....[11]....
        /*00c8*/ 	.word	0x00004dd0


	//   ....[12]....
        /*00cc*/ 	.word	0x00004fe0


	//----- nvinfo : EIATTR_VRC_CTA_INIT_COUNT
	.align		4
.L_43:
        /*00d0*/ 	.byte	0x02, 0x4a
        /*00d2*/ 	.byte	0x80
	.zero		1


	//----- nvinfo : EIATTR_SYSCALL_OFFSETS
	.align		4
        /*00d4*/ 	.byte	0x04, 0x46
        /*00d6*/ 	.short	(.L_45 - .L_44)


	//   ....[0]....
.L_44:
        /*00d8*/ 	.word	0x00006820


	//   ....[1]....
        /*00dc*/ 	.word	0x00006960


	//   ....[2]....
        /*00e0*/ 	.word	0x00007140


	//----- nvinfo : EIATTR_MBARRIER_INSTR_OFFSETS
	.align		4
.L_45:
        /*00e4*/ 	.byte	0x04, 0x39
        /*00e6*/ 	.short	(.L_47 - .L_46)


	//   ....[0]....
.L_46:
        /*00e8*/ 	.word	0x00000670
        /*00ec*/ 	.word	0x000000ff
        /*00f0*/ 	.word	0x00000000
        /*00f4*/ 	.short	0x0100
        /*00f6*/ 	.byte	0x04
	.zero		1


	//   ....[1]....
        /*00f8*/ 	.word	0x00000680
        /*00fc*/ 	.word	0x000000ff
        /*0100*/ 	.word	0x000000a0
        /*0104*/ 	.short	0x0100
        /*0106*/ 	.byte	0x04
	.zero		1


	//   ....[2]....
        /*0108*/ 	.word	0x00000690
        /*010c*/ 	.word	0x000000ff
        /*0110*/ 	.word	0x00000008
        /*0114*/ 	.short	0x0100
        /*0116*/ 	.byte	0x04
	.zero		1


	//   ....[3]....
        /*0118*/ 	.word	0x000006a0
        /*011c*/ 	.word	0x000000ff
        /*0120*/ 	.word	0x000000a8
        /*0124*/ 	.short	0x0100
        /*0126*/ 	.byte	0x04
	.zero		1


	//   ....[4]....
        /*0128*/ 	.word	0x000006b0
        /*012c*/ 	.word	0x000000ff
        /*0130*/ 	.word	0x00000010
        /*0134*/ 	.short	0x0100
        /*0136*/ 	.byte	0x04
	.zero		1


	//   ....[5]....
        /*0138*/ 	.word	0x000006c0
        /*013c*/ 	.word	0x000000ff
        /*0140*/ 	.word	0x000000b0
        /*0144*/ 	.short	0x0100
        /*0146*/ 	.byte	0x04
	.zero		1


	//   ....[6]....
        /*0148*/ 	.word	0x000006d0
        /*014c*/ 	.word	0x000000ff
        /*0150*/ 	.word	0x00000018
        /*0154*/ 	.short	0x0100
        /*0156*/ 	.byte	0x04
	.zero		1


	//   ....[7]....
        /*0158*/ 	.word	0x000006e0
        /*015c*/ 	.word	0x000000ff
        /*0160*/ 	.word	0x000000b8
        /*0164*/ 	.short	0x0100
        /*0166*/ 	.byte	0x04
	.zero		1


	//   ....[8]....
        /*0168*/ 	.word	0x000006f0
        /*016c*/ 	.word	0x000000ff
        /*0170*/ 	.word	0x00000020
        /*0174*/ 	.short	0x0100
        /*0176*/ 	.byte	0x04
	.zero		1


	//   ....[9]....
        /*0178*/ 	.word	0x00000700
        /*017c*/ 	.word	0x000000ff
        /*0180*/ 	.word	0x000000c0
        /*0184*/ 	.short	0x0100
        /*0186*/ 	.byte	0x04
	.zero		1


	//   ....[10]....
        /*0188*/ 	.word	0x00000710
        /*018c*/ 	.word	0x000000ff
        /*0190*/ 	.word	0x00000028
        /*0194*/ 	.short	0x0100
        /*0196*/ 	.byte	0x04
	.zero		1


	//   ....[11]....
        /*0198*/ 	.word	0x00000720
        /*019c*/ 	.word	0x000000ff
        /*01a0*/ 	.word	0x000000c8
        /*01a4*/ 	.short	0x0100
        /*01a6*/ 	.byte	0x04
	.zero		1


	//   ....[12]....
        /*01a8*/ 	.word	0x00000730
        /*01ac*/ 	.word	0x000000ff
        /*01b0*/ 	.word	0x00000030
        /*01b4*/ 	.short	0x0100
        /*01b6*/ 	.byte	0x04
	.zero		1


	//   ....[13]....
        /*01b8*/ 	.word	0x00000740
        /*01bc*/ 	.word	0x000000ff
        /*01c0*/ 	.word	0x000000d0
        /*01c4*/ 	.short	0x0100
        /*01c6*/ 	.byte	0x04
	.zero		1


	//   ....[14]....
        /*01c8*/ 	.word	0x00000750
        /*01cc*/ 	.word	0x000000ff
        /*01d0*/ 	.word	0x00000038
        /*01d4*/ 	.short	0x0100
        /*01d6*/ 	.byte	0x04
	.zero		1


	//   ....[15]....
        /*01d8*/ 	.word	0x00000760
        /*01dc*/ 	.word	0x000000ff
        /*01e0*/ 	.word	0x000000d8
        /*01e4*/ 	.short	0x0100
        /*01e6*/ 	.byte	0x04
	.zero		1


	//   ....[16]....
        /*01e8*/ 	.word	0x00000770
        /*01ec*/ 	.word	0x000000ff
        /*01f0*/ 	.word	0x00000040
        /*01f4*/ 	.short	0x0100
        /*01f6*/ 	.byte	0x04
	.zero		1


	//   ....[17]....
        /*01f8*/ 	.word	0x00000780
        /*01fc*/ 	.word	0x000000ff
        /*0200*/ 	.word	0x000000e0
        /*0204*/ 	.short	0x0100
        /*0206*/ 	.byte	0x04
	.zero		1


	//   ....[18]....
        /*0208*/ 	.word	0x00000790
        /*020c*/ 	.word	0x000000ff
        /*0210*/ 	.word	0x00000048
        /*0214*/ 	.short	0x0100
        /*0216*/ 	.byte	0x04
	.zero		1


	//   ....[19]....
        /*0218*/ 	.word	0x000007a0
        /*021c*/ 	.word	0x000000ff
        /*0220*/ 	.word	0x000000e8
        /*0224*/ 	.short	0x0100
        /*0226*/ 	.byte	0x04
	.zero		1


	//   ....[20]....
        /*0228*/ 	.word	0x000007b0
        /*022c*/ 	.word	0x000000ff
        /*0230*/ 	.word	0x00000050
        /*0234*/ 	.short	0x0100
        /*0236*/ 	.byte	0x04
	.zero		1


	//   ....[21]....
        /*0238*/ 	.word	0x000007c0
        /*023c*/ 	.word	0x000000ff
        /*0240*/ 	.word	0x000000f0
        /*0244*/ 	.short	0x0100
        /*0246*/ 	.byte	0x04
	.zero		1


	//   ....[22]....
        /*0248*/ 	.word	0x000007d0
        /*024c*/ 	.word	0x000000ff
        /*0250*/ 	.word	0x00000058
        /*0254*/ 	.short	0x0100
        /*0256*/ 	.byte	0x04
	.zero		1


	//   ....[23]....
        /*0258*/ 	.word	0x000007e0
        /*025c*/ 	.word	0x000000ff
        /*0260*/ 	.word	0x000000f8
        /*0264*/ 	.short	0x0100
        /*0266*/ 	.byte	0x04
	.zero		1


	//   ....[24]....
        /*0268*/ 	.word	0x000007f0
        /*026c*/ 	.word	0x000000ff
        /*0270*/ 	.word	0x00000060
        /*0274*/ 	.short	0x0100
        /*0276*/ 	.byte	0x04
	.zero		1


	//   ....[25]....
        /*0278*/ 	.word	0x00000800
        /*027c*/ 	.word	0x000000ff
        /*0280*/ 	.word	0x00000100
        /*0284*/ 	.short	0x0100
        /*0286*/ 	.byte	0x04
	.zero		1


	//   ....[26]....
        /*0288*/ 	.word	0x00000810
        /*028c*/ 	.word	0x000000ff
        /*0290*/ 	.word	0x00000068
        /*0294*/ 	.short	0x0100
        /*0296*/ 	.byte	0x04
	.zero		1


	//   ....[27]....
        /*0298*/ 	.word	0x00000820
        /*029c*/ 	.word	0x000000ff
        /*02a0*/ 	.word	0x00000108
        /*02a4*/ 	.short	0x0100
        /*02a6*/ 	.byte	0x04
	.zero		1


	//   ....[28]....
        /*02a8*/ 	.word	0x00000830
        /*02ac*/ 	.word	0x000000ff
        /*02b0*/ 	.word	0x00000070
        /*02b4*/ 	.short	0x0100
        /*02b6*/ 	.byte	0x04
	.zero		1


	//   ....[29]....
        /*02b8*/ 	.word	0x00000840
        /*02bc*/ 	.word	0x000000ff
        /*02c0*/ 	.word	0x00000110
        /*02c4*/ 	.short	0x0100
        /*02c6*/ 	.byte	0x04
	.zero		1


	//   ....[30]....
        /*02c8*/ 	.word	0x00000850
        /*02cc*/ 	.word	0x000000ff
        /*02d0*/ 	.word	0x00000078
        /*02d4*/ 	.short	0x0100
        /*02d6*/ 	.byte	0x04
	.zero		1


	//   ....[31]....
        /*02d8*/ 	.word	0x00000860
        /*02dc*/ 	.word	0x000000ff
        /*02e0*/ 	.word	0x00000118
        /*02e4*/ 	.short	0x0100
        /*02e6*/ 	.byte	0x04
	.zero		1


	//   ....[32]....
        /*02e8*/ 	.word	0x00000870
        /*02ec*/ 	.word	0x000000ff
        /*02f0*/ 	.word	0x00000080
        /*02f4*/ 	.short	0x0100
        /*02f6*/ 	.byte	0x04
	.zero		1


	//   ....[33]....
        /*02f8*/ 	.word	0x00000880
        /*02fc*/ 	.word	0x000000ff
        /*0300*/ 	.word	0x00000120
        /*0304*/ 	.short	0x0100
        /*0306*/ 	.byte	0x04
	.zero		1


	//   ....[34]....
        /*0308*/ 	.word	0x00000890
        /*030c*/ 	.word	0x000000ff
        /*0310*/ 	.word	0x00000088
        /*0314*/ 	.short	0x0100
        /*0316*/ 	.byte	0x04
	.zero		1


	//   ....[35]....
        /*0318*/ 	.word	0x000008a0
        /*031c*/ 	.word	0x000000ff
        /*0320*/ 	.word	0x00000128
        /*0324*/ 	.short	0x0100
        /*0326*/ 	.byte	0x04
	.zero		1


	//   ....[36]....
        /*0328*/ 	.word	0x000008b0
        /*032c*/ 	.word	0x000000ff
        /*0330*/ 	.word	0x00000090
        /*0334*/ 	.short	0x0100
        /*0336*/ 	.byte	0x04
	.zero		1


	//   ....[37]....
        /*0338*/ 	.word	0x000008c0
        /*033c*/ 	.word	0x000000ff
        /*0340*/ 	.word	0x00000130
        /*0344*/ 	.short	0x0100
        /*0346*/ 	.byte	0x04
	.zero		1


	//   ....[38]....
        /*0348*/ 	.word	0x000008d0
        /*034c*/ 	.word	0x000000ff
        /*0350*/ 	.word	0x00000098
        /*0354*/ 	.short	0x0100
        /*0356*/ 	.byte	0x04
	.zero		1


	//   ....[39]....
        /*0358*/ 	.word	0x000008e0
        /*035c*/ 	.word	0x000000ff
        /*0360*/ 	.word	0x00000138
        /*0364*/ 	.short	0x0100
        /*0366*/ 	.byte	0x04
	.zero		1


	//   ....[40]....
        /*0368*/ 	.word	0x00000a20
        /*036c*/ 	.word	0x000000ff
        /*0370*/ 	.word	0x00000140
        /*0374*/ 	.short	0x0100
        /*0376*/ 	.byte	0x04
	.zero		1


	//   ....[41]....
        /*0378*/ 	.word	0x00000a30
        /*037c*/ 	.word	0x000000ff
        /*0380*/ 	.word	0x00000148
        /*0384*/ 	.short	0x0100
        /*0386*/ 	.byte	0x04
	.zero		1


	//   ....[42]....
        /*0388*/ 	.word	0x00000b20
        /*038c*/ 	.word	0x000000ff
        /*0390*/ 	.word	0x00000150
        /*0394*/ 	.short	0x0100
        /*0396*/ 	.byte	0x04
	.zero		1


	//   ....[43]....
        /*0398*/ 	.word	0x00000b30
        /*039c*/ 	.word	0x000000ff
        /*03a0*/ 	.word	0x00000158
        /*03a4*/ 	.short	0x0100
        /*03a6*/ 	.byte	0x04
	.zero		1


	//   ....[44]....
        /*03a8*/ 	.word	0x00000c70
        /*03ac*/ 	.word	0x000000ff
        /*03b0*/ 	.word	0x00000160
        /*03b4*/ 	.short	0x0100
        /*03b6*/ 	.byte	0x06
	.zero		1


	//   ....[45]....
        /*03b8*/ 	.word	0x00000c80
        /*03bc*/ 	.word	0x000000ff
        /*03c0*/ 	.word	0x00000168
        /*03c4*/ 	.short	0x0100
        /*03c6*/ 	.byte	0x06
	.zero		1


	//   ....[46]....
        /*03c8*/ 	.word	0x00000dc0
        /*03cc*/ 	.word	0x000000ff
        /*03d0*/ 	.word	0x00000170
        /*03d4*/ 	.short	0x0100
        /*03d6*/ 	.byte	0x04
	.zero		1


	//   ....[47]....
        /*03d8*/ 	.word	0x00000dd0
        /*03dc*/ 	.word	0x000000ff
        /*03e0*/ 	.word	0x00000180
        /*03e4*/ 	.short	0x0100
        /*03e6*/ 	.byte	0x04
	.zero		1


	//   ....[48]....
        /*03e8*/ 	.word	0x00000de0
        /*03ec*/ 	.word	0x000000ff
        /*03f0*/ 	.word	0x00000178
        /*03f4*/ 	.short	0x0100
        /*03f6*/ 	.byte	0x04
	.zero		1


	//   ....[49]....
        /*03f8*/ 	.word	0x00000df0
        /*03fc*/ 	.word	0x000000ff
        /*0400*/ 	.word	0x00000188
        /*0404*/ 	.short	0x0100
        /*0406*/ 	.byte	0x04
	.zero		1


	//   ....[50]....
        /*0408*/ 	.word	0x00000ef0
        /*040c*/ 	.word	0x000000ff
        /*0410*/ 	.word	0x00000190
        /*0414*/ 	.short	0x0100
        /*0416*/ 	.byte	0x06
	.zero		1


	//   ....[51]....
        /*0418*/ 	.word	0x00001a30
        /*041c*/ 	.word	0x000000ff
        /*0420*/ 	.word	0x000000a0
        /*0424*/ 	.short	0x010a
        /*0426*/ 	.byte	0x04
	.zero		1


	//   ....[52]....
        /*0428*/ 	.word	0x00001d80
        /*042c*/ 	.word	0x000000ff
        /*0430*/ 	.word	0x000000a0
        /*0434*/ 	.short	0x010a
        /*0436*/ 	.byte	0x09
	.zero		1


	//   ....[53]....
        /*0438*/ 	.word	0x00001f30
        /*043c*/ 	.word	0x000000ff
        /*0440*/ 	.word	0x000000a0
        /*0444*/ 	.short	0x010a
        /*0446*/ 	.byte	0x08
	.zero		1


	//   ....[54]....
        /*0448*/ 	.word	0x00002160
        /*044c*/ 	.word	0x000000ff
        /*0450*/ 	.word	0x00000158
        /*0454*/ 	.short	0x0101
        /*0456*/ 	.byte	0x1e
	.zero		1


	//   ....[55]....
        /*0458*/ 	.word	0x00002190
        /*045c*/ 	.word	0x000000ff
        /*0460*/ 	.word	0x000000a0
        /*0464*/ 	.short	0x010a
        /*0466*/ 	.byte	0x04
	.zero		1


	//   ....[56]....
        /*0468*/ 	.word	0x00002470
        /*046c*/ 	.word	0x000000ff
        /*0470*/ 	.word	0x000000a0
        /*0474*/ 	.short	0x010a
        /*0476*/ 	.byte	0x09
	.zero		1


	//   ....[57]....
        /*0478*/ 	.word	0x00002620
        /*047c*/ 	.word	0x000000ff
        /*0480*/ 	.word	0x000000a0
        /*0484*/ 	.short	0x010a
        /*0486*/ 	.byte	0x08
	.zero		1


	//   ....[58]....
        /*0488*/ 	.word	0x00002860
        /*048c*/ 	.word	0x000000ff
        /*0490*/ 	.word	0x00000160
        /*0494*/ 	.short	0x010a
        /*0496*/ 	.byte	0x1e
	.zero		1


	//   ....[59]....
        /*0498*/ 	.word	0x00002920
        /*049c*/ 	.word	0x000000ff
        /*04a0*/ 	.word	0x00000000
        /*04a4*/ 	.short	0x0101
        /*04a6*/ 	.byte	0x04
	.zero		1


	//   ....[60]....
        /*04a8*/ 	.word	0x00002f10
        /*04ac*/ 	.word	0x000000ff
        /*04b0*/ 	.word	0x00000000
        /*04b4*/ 	.short	0x010a
        /*04b6*/ 	.byte	0x04
	.zero		1


	//   ....[61]....
        /*04b8*/ 	.word	0x00002fb0
        /*04bc*/ 	.word	0x000000ff
        /*04c0*/ 	.word	0x00000000
        /*04c4*/ 	.short	0x010a
        /*04c6*/ 	.byte	0x05
	.zero		1


	//   ....[62]....
        /*04c8*/ 	.word	0x00003050
        /*04cc*/ 	.word	0x000000ff
        /*04d0*/ 	.word	0x00000000
        /*04d4*/ 	.short	0x010a
        /*04d6*/ 	.byte	0x05
	.zero		1


	//   ....[63]....
        /*04d8*/ 	.word	0x000030f0
        /*04dc*/ 	.word	0x000000ff
        /*04e0*/ 	.word	0x00000000
        /*04e4*/ 	.short	0x010a
        /*04e6*/ 	.byte	0x05
	.zero		1


	//   ....[64]....
        /*04e8*/ 	.word	0x00003190
        /*04ec*/ 	.word	0x000000ff
        /*04f0*/ 	.word	0x00000000
        /*04f4*/ 	.short	0x010a
        /*04f6*/ 	.byte	0x05
	.zero		1


	//   ....[65]....
        /*04f8*/ 	.word	0x00003230
        /*04fc*/ 	.word	0x000000ff
        /*0500*/ 	.word	0x00000000
        /*0504*/ 	.short	0x010a
        /*0506*/ 	.byte	0x05
	.zero		1


	//   ....[66]....
        /*0508*/ 	.word	0x000032d0
        /*050c*/ 	.word	0x000000ff
        /*0510*/ 	.word	0x00000000
        /*0514*/ 	.short	0x010a
        /*0516*/ 	.byte	0x05
	.zero		1


	//   ....[67]....
        /*0518*/ 	.word	0x00003370
        /*051c*/ 	.word	0x000000ff
        /*0520*/ 	.word	0x00000000
        /*0524*/ 	.short	0x010a
        /*0526*/ 	.byte	0x05
	.zero		1


	//   ....[68]....
        /*0528*/ 	.word	0x00003410
        /*052c*/ 	.word	0x000000ff
        /*0530*/ 	.word	0x00000000
        /*0534*/ 	.short	0x010a
        /*0536*/ 	.byte	0x05
	.zero		1


	//   ....[69]....
        /*0538*/ 	.word	0x000034b0
        /*053c*/ 	.word	0x000000ff
        /*0540*/ 	.word	0x00000000
        /*0544*/ 	.short	0x010a
        /*0546*/ 	.byte	0x05
	.zero		1


	//   ....[70]....
        /*0548*/ 	.word	0x00003550
        /*054c*/ 	.word	0x000000ff
        /*0550*/ 	.word	0x00000000
        /*0554*/ 	.short	0x010a
        /*0556*/ 	.byte	0x05
	.zero		1


	//   ....[71]....
        /*0558*/ 	.word	0x000035f0
        /*055c*/ 	.word	0x000000ff
        /*0560*/ 	.word	0x00000000
        /*0564*/ 	.short	0x010a
        /*0566*/ 	.byte	0x05
	.zero		1


	//   ....[72]....
        /*0568*/ 	.word	0x00003690
        /*056c*/ 	.word	0x000000ff
        /*0570*/ 	.word	0x00000000
        /*0574*/ 	.short	0x010a
        /*0576*/ 	.byte	0x05
	.zero		1


	//   ....[73]....
        /*0578*/ 	.word	0x00003730
        /*057c*/ 	.word	0x000000ff
        /*0580*/ 	.word	0x00000000
        /*0584*/ 	.short	0x010a
        /*0586*/ 	.byte	0x05
	.zero		1


	//   ....[74]....
        /*0588*/ 	.word	0x000037d0
        /*058c*/ 	.word	0x000000ff
        /*0590*/ 	.word	0x00000000
        /*0594*/ 	.short	0x010a
        /*0596*/ 	.byte	0x05
	.zero		1


	//   ....[75]....
        /*0598*/ 	.word	0x00003870
        /*059c*/ 	.word	0x000000ff
        /*05a0*/ 	.word	0x00000000
        /*05a4*/ 	.short	0x010a
        /*05a6*/ 	.byte	0x05
	.zero		1


	//   ....[76]....
        /*05a8*/ 	.word	0x00003910
        /*05ac*/ 	.word	0x000000ff
        /*05b0*/ 	.word	0x00000000
        /*05b4*/ 	.short	0x010a
        /*05b6*/ 	.byte	0x05
	.zero		1


	//   ....[77]....
        /*05b8*/ 	.word	0x000039b0
        /*05bc*/ 	.word	0x000000ff
        /*05c0*/ 	.word	0x00000000
        /*05c4*/ 	.short	0x010a
        /*05c6*/ 	.byte	0x05
	.zero		1


	//   ....[78]....
        /*05c8*/ 	.word	0x00003a50
        /*05cc*/ 	.word	0x000000ff
        /*05d0*/ 	.word	0x00000000
        /*05d4*/ 	.short	0x010a
        /*05d6*/ 	.byte	0x05
	.zero		1


	//   ....[79]....
        /*05d8*/ 	.word	0x00003b00
        /*05dc*/ 	.word	0x00000000
        /*05e0*/ 	.word	0x00000000
        /*05e4*/ 	.short	0x010a
        /*05e6*/ 	.byte	0xff
	.zero		1


	//   ....[80]....
        /*05e8*/ 	.word	0x00003c50
        /*05ec*/ 	.word	0x000000ff
        /*05f0*/ 	.word	0x00000168
        /*05f4*/ 	.short	0x010a
        /*05f6*/ 	.byte	0x04
	.zero		1


	//   ....[81]....
        /*05f8*/ 	.word	0x00003cf0
        /*05fc*/ 	.word	0x000000ff
        /*0600*/ 	.word	0x00000160
        /*0604*/ 	.short	0x010a
        /*0606*/ 	.byte	0x04
	.zero		1


	//   ....[82]....
        /*0608*/ 	.word	0x00003d90
        /*060c*/ 	.word	0x000000ff
        /*0610*/ 	.word	0x00000000
        /*0614*/ 	.short	0x0101
        /*0616*/ 	.byte	0x05
	.zero		1


	//   ....[83]....
        /*0618*/ 	.word	0x00003dd0
        /*061c*/ 	.word	0x000000ff
        /*0620*/ 	.word	0x00000168
        /*0624*/ 	.short	0x0106
        /*0626*/ 	.byte	0x04
	.zero		1


	//   ....[84]....
        /*0628*/ 	.word	0x00003e10
        /*062c*/ 	.word	0x00000000
        /*0630*/ 	.word	0x00000168
        /*0634*/ 	.short	0x010a
        /*0636*/ 	.byte	0xff
	.zero		1


	//   ....[85]....
        /*0638*/ 	.word	0x00004060
        /*063c*/ 	.word	0x000000ff
        /*0640*/ 	.word	0x00000008
        /*0644*/ 	.short	0x010a
        /*0646*/ 	.byte	0x05
	.zero		1


	//   ....[86]....
        /*0648*/ 	.word	0x00004080
        /*064c*/ 	.word	0x000000ff
        /*0650*/ 	.word	0x00000008
        /*0654*/ 	.short	0x010a
        /*0656*/ 	.byte	0x05
	.zero		1


	//   ....[87]....
        /*0658*/ 	.word	0x00004210
        /*065c*/ 	.word	0x000000ff
        /*0660*/ 	.word	0x00000008
        /*0664*/ 	.short	0x010a
        /*0666*/ 	.byte	0x05
	.zero		1


	//   ....[88]....
        /*0668*/ 	.word	0x00004230
        /*066c*/ 	.word	0x000000ff
        /*0670*/ 	.word	0x00000008
        /*0674*/ 	.short	0x010a
        /*0676*/ 	.byte	0x05
	.zero		1


	//   ....[89]....
        /*0678*/ 	.word	0x000042f0
        /*067c*/ 	.word	0x000000ff
        /*0680*/ 	.word	0x00000000
        /*0684*/ 	.short	0x0101
        /*0686*/ 	.byte	0x04
	.zero		1


	//   ....[90]....
        /*0688*/ 	.word	0x00004640
        /*068c*/ 	.word	0x000000ff
        /*0690*/ 	.word	0x00000160
        /*0694*/ 	.short	0x010a
        /*0696*/ 	.byte	0x11
	.zero		1


	//   ....[91]....
        /*0698*/ 	.word	0x000046e0
        /*069c*/ 	.word	0x000000ff
        /*06a0*/ 	.word	0x00000000
        /*06a4*/ 	.short	0x0101
        /*06a6*/ 	.byte	0x17
	.zero		1


	//   ....[92]....
        /*06a8*/ 	.word	0x00004720
        /*06ac*/ 	.word	0x000000ff
        /*06b0*/ 	.word	0x00000180
        /*06b4*/ 	.short	0x010a
        /*06b6*/ 	.byte	0x16
	.zero		1


	//   ....[93]....
        /*06b8*/ 	.word	0x000047d0
        /*06bc*/ 	.word	0x000000ff
        /*06c0*/ 	.word	0x00000000
        /*06c4*/ 	.short	0x010a
        /*06c6*/ 	.byte	0x04
	.zero		1


	//   ....[94]....
        /*06c8*/ 	.word	0x00004810
        /*06cc*/ 	.word	0x000000ff
        /*06d0*/ 	.word	0x00000000
        /*06d4*/ 	.short	0x010a
        /*06d6*/ 	.byte	0x0a
	.zero		1


	//   ....[95]....
        /*06d8*/ 	.word	0x00004930
        /*06dc*/ 	.word	0x000000ff
        /*06e0*/ 	.word	0x00000000
        /*06e4*/ 	.short	0x010a
        /*06e6*/ 	.byte	0x04
	.zero		1


	//   ....[96]....
        /*06e8*/ 	.word	0x00004bd0
        /*06ec*/ 	.word	0x000000ff
        /*06f0*/ 	.word	0x00000000
        /*06f4*/ 	.short	0x010a
        /*06f6*/ 	.byte	0x04
	.zero		1


	//   ....[97]....
        /*06f8*/ 	.word	0x00004c70
        /*06fc*/ 	.word	0x00000000
        /*0700*/ 	.word	0x00000000
        /*0704*/ 	.short	0x010a
        /*0706*/ 	.byte	0xff
	.zero		1


	//   ....[98]....
        /*0708*/ 	.word	0x00004cb0
        /*070c*/ 	.word	0x00000000
        /*0710*/ 	.word	0x00000000
        /*0714*/ 	.short	0x010a
        /*0716*/ 	.byte	0xff
	.zero		1


	//   ....[99]....
        /*0718*/ 	.word	0x00004d20
        /*071c*/ 	.word	0x000000ff
        /*0720*/ 	.word	0x00000000
        /*0724*/ 	.short	0x0101
        /*0726*/ 	.byte	0x04
	.zero		1


	//   ....[100]....
        /*0728*/ 	.word	0x00004d60
        /*072c*/ 	.word	0x000000ff
        /*0730*/ 	.word	0x00000190
        /*0734*/ 	.short	0x010a
        /*0736*/ 	.byte	0x11
	.zero		1


	//   ....[101]....
        /*0738*/ 	.word	0x00004dc0
        /*073c*/ 	.word	0x000000ff
        /*0740*/ 	.word	0x00000000
        /*0744*/ 	.short	0x0101
        /*0746*/ 	.byte	0x04
	.zero		1


	//   ....[102]....
        /*0748*/ 	.word	0x00005270
        /*074c*/ 	.word	0x000000ff
        /*0750*/ 	.word	0x00000160
        /*0754*/ 	.short	0x010a
        /*0756*/ 	.byte	0x1c
	.zero		1


	//   ....[103]....
        /*0758*/ 	.word	0x00005310
        /*075c*/ 	.word	0x000000ff
        /*0760*/ 	.word	0x00000000
        /*0764*/ 	.short	0x0101
        /*0766*/ 	.byte	0x25
	.zero		1


	//   ....[104]....
        /*0768*/ 	.word	0x00005850
        /*076c*/ 	.word	0x000000ff
        /*0770*/ 	.word	0x00000158
        /*0774*/ 	.short	0x010a
        /*0776*/ 	.byte	0x1c
	.zero		1


	//   ....[105]....
        /*0778*/ 	.word	0x000059e0
        /*077c*/ 	.word	0x000000ff
        /*0780*/ 	.word	0x00000148
        /*0784*/ 	.short	0x010a
        /*0786*/ 	.byte	0x1c
	.zero		1


	//   ....[106]....
        /*0788*/ 	.word	0x00005d70
        /*078c*/ 	.word	0x000000ff
        /*0790*/ 	.word	0x00000140
        /*0794*/ 	.short	0x010b
        /*0796*/ 	.byte	0x1c
	.zero		1


	//   ....[107]....
        /*0798*/ 	.word	0x00005d80
        /*079c*/ 	.word	0x000000ff
        /*07a0*/ 	.word	0x00000000
        /*07a4*/ 	.short	0x0101
        /*07a6*/ 	.byte	0x26
	.zero		1


	//   ....[108]....
        /*07a8*/ 	.word	0x00005dc0
        /*07ac*/ 	.word	0x00000000
        /*07b0*/ 	.word	0x00000148
        /*07b4*/ 	.short	0x010a
        /*07b6*/ 	.byte	0xff
	.zero		1


	//   ....[109]....
        /*07b8*/ 	.word	0x000060e0
        /*07bc*/ 	.word	0x000000ff
        /*07c0*/ 	.word	0x00000160
        /*07c4*/ 	.short	0x010a
        /*07c6*/ 	.byte	0x2c
	.zero		1


	//   ....[110]....
        /*07c8*/ 	.word	0x000061b0
        /*07cc*/ 	.word	0x000000ff
        /*07d0*/ 	.word	0x00000000
        /*07d4*/ 	.short	0x0101
        /*07d6*/ 	.byte	0x04
	.zero		1


	//   ....[111]....
        /*07d8*/ 	.word	0x00006d00
        /*07dc*/ 	.word	0x000000ff
        /*07e0*/ 	.word	0x00000140
        /*07e4*/ 	.short	0x010a
        /*07e6*/ 	.byte	0x2c
	.zero		1


	//   ....[112]....
        /*07e8*/ 	.word	0x00006d20
        /*07ec*/ 	.word	0x00000098
        /*07f0*/ 	.word	0x00000170
        /*07f4*/ 	.short	0x010a
        /*07f6*/ 	.byte	0xff
	.zero		1


	//   ....[113]....
        /*07f8*/ 	.word	0x00006eb0
        /*07fc*/ 	.word	0x000000ff
        /*0800*/ 	.word	0x00000140
        /*0804*/ 	.short	0x010a
        /*0806*/ 	.byte	0x2c
	.zero		1


	//   ....[114]....
        /*0808*/ 	.word	0x00006fc0
        /*080c*/ 	.word	0x000000ff
        /*0810*/ 	.word	0x00000000
        /*0814*/ 	.short	0x0101
        /*0816*/ 	.byte	0x04
	.zero		1


	//   ....[115]....
        /*0818*/ 	.word	0x00007020
        /*081c*/ 	.word	0x00000098
        /*0820*/ 	.word	0x00000170
        /*0824*/ 	.short	0x010a
        /*0826*/ 	.byte	0xff
	.zero		1


	//   ....[116]....
        /*0828*/ 	.word	0x00007610
        /*082c*/ 	.word	0x00000098
        /*0830*/ 	.word	0x00000000
        /*0834*/ 	.short	0x0101
        /*0836*/ 	.byte	0xff
	.zero		1


	//   ....[117]....
        /*0838*/ 	.word	0x000085c0
        /*083c*/ 	.word	0x00000000
        /*0840*/ 	.word	0x000000a0
        /*0844*/ 	.short	0x010a
        /*0846*/ 	.byte	0xff
	.zero		1


	//   ....[118]....
        /*0848*/ 	.word	0x00008620
        /*084c*/ 	.word	0x00000000
        /*0850*/ 	.word	0x000000a0
        /*0854*/ 	.short	0x010a
        /*0856*/ 	.byte	0xff
	.zero		1


	//   ....[119]....
        /*0858*/ 	.word	0x00008680
        /*085c*/ 	.word	0x00000000
        /*0860*/ 	.word	0x00000160
        /*0864*/ 	.short	0x010a
        /*0866*/ 	.byte	0xff
	.zero		1


	//   ....[120]....
        /*0868*/ 	.word	0x000086e0
        /*086c*/ 	.word	0x00000000
        /*0870*/ 	.word	0x00000000
        /*0874*/ 	.short	0x010a
        /*0876*/ 	.byte	0xff
	.zero		1


	//   ....[121]....
        /*0878*/ 	.word	0x00008740
        /*087c*/ 	.word	0x00000000
        /*0880*/ 	.word	0x00000000
        /*0884*/ 	.short	0x010a
        /*0886*/ 	.byte	0xff
	.zero		1


	//   ....[122]....
        /*0888*/ 	.word	0x000087a0
        /*088c*/ 	.word	0x00000000
        /*0890*/ 	.word	0x00000000
        /*0894*/ 	.short	0x010a
        /*0896*/ 	.byte	0xff
	.zero		1


	//   ....[123]....
        /*0898*/ 	.word	0x00008800
        /*089c*/ 	.word	0x00000000
        /*08a0*/ 	.word	0x00000000
        /*08a4*/ 	.short	0x010a
        /*08a6*/ 	.byte	0xff
	.zero		1


	//   ....[124]....
        /*08a8*/ 	.word	0x00008860
        /*08ac*/ 	.word	0x00000000
        /*08b0*/ 	.word	0x00000000
        /*08b4*/ 	.short	0x010a
        /*08b6*/ 	.byte	0xff
	.zero		1


	//   ....[125]....
        /*08b8*/ 	.word	0x000088c0
        /*08bc*/ 	.word	0x00000000
        /*08c0*/ 	.word	0x00000000
        /*08c4*/ 	.short	0x010a
        /*08c6*/ 	.byte	0xff
	.zero		1


	//   ....[126]....
        /*08c8*/ 	.word	0x00008920
        /*08cc*/ 	.word	0x00000000
        /*08d0*/ 	.word	0x00000000
        /*08d4*/ 	.short	0x010a
        /*08d6*/ 	.byte	0xff
	.zero		1


	//   ....[127]....
        /*08d8*/ 	.word	0x00008980
        /*08dc*/ 	.word	0x00000000
        /*08e0*/ 	.word	0x00000000
        /*08e4*/ 	.short	0x010a
        /*08e6*/ 	.byte	0xff
	.zero		1


	//   ....[128]....
        /*08e8*/ 	.word	0x000089e0
        /*08ec*/ 	.word	0x00000000
        /*08f0*/ 	.word	0x00000000
        /*08f4*/ 	.short	0x010a
        /*08f6*/ 	.byte	0xff
	.zero		1


	//   ....[129]....
        /*08f8*/ 	.word	0x00008a40
        /*08fc*/ 	.word	0x00000000
        /*0900*/ 	.word	0x00000000
        /*0904*/ 	.short	0x010a
        /*0906*/ 	.byte	0xff
	.zero		1


	//   ....[130]....
        /*0908*/ 	.word	0x00008aa0
        /*090c*/ 	.word	0x00000000
        /*0910*/ 	.word	0x00000000
        /*0914*/ 	.short	0x010a
        /*0916*/ 	.byte	0xff
	.zero		1


	//   ....[131]....
        /*0918*/ 	.word	0x00008b00
        /*091c*/ 	.word	0x00000000
        /*0920*/ 	.word	0x00000000
        /*0924*/ 	.short	0x010a
        /*0926*/ 	.byte	0xff
	.zero		1


	//   ....[132]....
        /*0928*/ 	.word	0x00008b60
        /*092c*/ 	.word	0x00000000
        /*0930*/ 	.word	0x00000000
        /*0934*/ 	.short	0x010a
        /*0936*/ 	.byte	0xff
	.zero		1


	//   ....[133]....
        /*0938*/ 	.word	0x00008bc0
        /*093c*/ 	.word	0x00000000
        /*0940*/ 	.word	0x00000000
        /*0944*/ 	.short	0x010a
        /*0946*/ 	.byte	0xff
	.zero		1


	//   ....[134]....
        /*0948*/ 	.word	0x00008c20
        /*094c*/ 	.word	0x00000000
        /*0950*/ 	.word	0x00000000
        /*0954*/ 	.short	0x010a
        /*0956*/ 	.byte	0xff
	.zero		1


	//   ....[135]....
        /*0958*/ 	.word	0x00008c80
        /*095c*/ 	.word	0x00000000
        /*0960*/ 	.word	0x00000000
        /*0964*/ 	.short	0x010a
        /*0966*/ 	.byte	0xff
	.zero		1


	//   ....[136]....
        /*0968*/ 	.word	0x00008ce0
        /*096c*/ 	.word	0x00000000
        /*0970*/ 	.word	0x00000000
        /*0974*/ 	.short	0x010a
        /*0976*/ 	.byte	0xff
	.zero		1


	//   ....[137]....
        /*0978*/ 	.word	0x00008d40
        /*097c*/ 	.word	0x00000000
        /*0980*/ 	.word	0x00000000
        /*0984*/ 	.short	0x010a
        /*0986*/ 	.byte	0xff
	.zero		1


	//   ....[138]....
        /*0988*/ 	.word	0x00008da0
        /*098c*/ 	.word	0x00000000
        /*0990*/ 	.word	0x00000000
        /*0994*/ 	.short	0x010a
        /*0996*/ 	.byte	0xff
	.zero		1


	//   ....[139]....
        /*0998*/ 	.word	0x00008e00
        /*099c*/ 	.word	0x00000004
        /*09a0*/ 	.word	0x00000168
        /*09a4*/ 	.short	0x010a
        /*09a6*/ 	.byte	0xff
	.zero		1


	//   ....[140]....
        /*09a8*/ 	.word	0x00008e60
        /*09ac*/ 	.word	0x00000004
        /*09b0*/ 	.word	0x00000160
        /*09b4*/ 	.short	0x010a
        /*09b6*/ 	.byte	0xff
	.zero		1


	//   ....[141]....
        /*09b8*/ 	.word	0x00008ec0
        /*09bc*/ 	.word	0x00000005
        /*09c0*/ 	.word	0x00000008
        /*09c4*/ 	.short	0x010a
        /*09c6*/ 	.byte	0xff
	.zero		1


	//   ....[142]....
        /*09c8*/ 	.word	0x00008fb0
        /*09cc*/ 	.word	0x00000003
        /*09d0*/ 	.word	0x00000008
        /*09d4*/ 	.short	0x010a
        /*09d6*/ 	.byte	0xff
	.zero		1


	//   ....[143]....
        /*09d8*/ 	.word	0x00009010
        /*09dc*/ 	.word	0x00000004
        /*09e0*/ 	.word	0x00000160
        /*09e4*/ 	.short	0x010a
        /*09e6*/ 	.byte	0xff
	.zero		1


	//   ....[144]....
        /*09e8*/ 	.word	0x00009070
        /*09ec*/ 	.word	0x00000004
        /*09f0*/ 	.word	0x00000180
        /*09f4*/ 	.short	0x010a
        /*09f6*/ 	.byte	0xff
	.zero		1


	//   ....[145]....
        /*09f8*/ 	.word	0x000090d0
        /*09fc*/ 	.word	0x00000004
        /*0a00*/ 	.word	0x00000000
        /*0a04*/ 	.short	0x010a
        /*0a06*/ 	.byte	0xff
	.zero		1


	//   ....[146]....
        /*0a08*/ 	.word	0x00009130
        /*0a0c*/ 	.word	0x00000000
        /*0a10*/ 	.word	0x00000000
        /*0a14*/ 	.short	0x010a
        /*0a16*/ 	.byte	0xff
	.zero		1


	//   ....[147]....
        /*0a18*/ 	.word	0x00009190
        /*0a1c*/ 	.word	0x00000000
        /*0a20*/ 	.word	0x00000190
        /*0a24*/ 	.short	0x010a
        /*0a26*/ 	.byte	0xff
	.zero		1


	//   ....[148]....
        /*0a28*/ 	.word	0x000091f0
        /*0a2c*/ 	.word	0x00000000
        /*0a30*/ 	.word	0x00000160
        /*0a34*/ 	.short	0x010a
        /*0a36*/ 	.byte	0xff
	.zero		1


	//   ....[149]....
        /*0a38*/ 	.word	0x00009250
        /*0a3c*/ 	.word	0x00000000
        /*0a40*/ 	.word	0x00000158
        /*0a44*/ 	.short	0x010a
        /*0a46*/ 	.byte	0xff
	.zero		1


	//   ....[150]....
        /*0a48*/ 	.word	0x000092b0
        /*0a4c*/ 	.word	0x00000000
        /*0a50*/ 	.word	0x00000148
        /*0a54*/ 	.short	0x010a
        /*0a56*/ 	.byte	0xff
	.zero		1


	//   ....[151]....
        /*0a58*/ 	.word	0x00009310
        /*0a5c*/ 	.word	0x00000000
        /*0a60*/ 	.word	0x00000160
        /*0a64*/ 	.short	0x010a
        /*0a66*/ 	.byte	0xff
	.zero		1


	//   ....[152]....
        /*0a68*/ 	.word	0x00009370
        /*0a6c*/ 	.word	0x00000003
        /*0a70*/ 	.word	0x00000140
        /*0a74*/ 	.short	0x010a
        /*0a76*/ 	.byte	0xff
	.zero		1


	//   ....[153]....
        /*0a78*/ 	.word	0x000093c0
        /*0a7c*/ 	.word	0x00000098
        /*0a80*/ 	.word	0x00000170
        /*0a84*/ 	.short	0x010a
        /*0a86*/ 	.byte	0xff
	.zero		1


	//----- nvinfo : EIATTR_NUM_MBARRIERS
	.align		4
.L_47:
        /*0a88*/ 	.byte	0x03, 0x38
        /*0a8a*/ 	.short	0x0033


	//----- nvinfo : EIATTR_EXIT_INSTR_OFFSETS
	.align		4
        /*0a8c*/ 	.byte	0x04, 0x1c
        /*0a8e*/ 	.short	(.L_49 - .L_48)


	//   ....[0]....
.L_48:
        /*0a90*/ 	.word	0x00003b30


	//   ....[1]....
        /*0a94*/ 	.word	0x00003de0


	//   ....[2]....
        /*0a98*/ 	.word	0x00003e40


	//   ....[3]....
        /*0a9c*/ 	.word	0x00004ff0


	//   ....[4]....
        /*0aa0*/ 	.word	0x00005df0


	//   ....[5]....
        /*0aa4*/ 	.word	0x00005e30


	//   ....[6]....
        /*0aa8*/ 	.word	0x000085a0


	//----- nvinfo : EIATTR_MAX_THREADS
	.align		4
.L_49:
        /*0aac*/ 	.byte	0x04, 0x05
        /*0aae*/ 	.short	(.L_51 - .L_50)
.L_50:
        /*0ab0*/ 	.word	0x00000100
        /*0ab4*/ 	.word	0x00000001
        /*0ab8*/ 	.word	0x00000001


	//----- nvinfo : EIATTR_CRS_STACK_SIZE
	.align		4
.L_51:
        /*0abc*/ 	.byte	0x04, 0x1e
        /*0abe*/ 	.short	(.L_53 - .L_52)
.L_52:
        /*0ac0*/ 	.word	0x00000000


	//----- nvinfo : EIATTR_CBANK_PARAM_SIZE
	.align		4
.L_53:
        /*0ac4*/ 	.byte	0x03, 0x19
        /*0ac6*/ 	.short	0x0900


	//----- nvinfo : EIATTR_PARAM_CBANK
	.align		4
        /*0ac8*/ 	.byte	0x04, 0x0a
        /*0aca*/ 	.short	(.L_55 - .L_54)
	.align		4
.L_54:
        /*0acc*/ 	.word	index@(.nv.constant0._ZN7cutlass13device_kernelINS_4conv6kernel13ConvUniversalINS1_16ConvProblemShapeILNS1_8OperatorE1ELi3EEENS1_10collective14CollectiveConvINS1_47MainloopSm100TmaUmmaWarpSpecializedImplicitGemmILS5_1ELi20ELi3ELi1ELi2EN4cute5tupleIJNSA_1CILi2EEENSC_ILi1EEESE_EEEEENSB_IJNSC_ILi256EEENSC_ILi64EEENSB_IJSI_EEEEEENS_12float_e4m3_tESL_NSA_8TiledMMAINSA_8MMA_AtomIJNSA_10MMA_TraitsINSA_25SM100_MMA_F8F6F4_2x1SM_SSEJSL_SL_fSH_SI_NSA_17integral_constantINSA_4UMMA5MajorELSS_0EEENSQ_ISS_LSS_1EEENSQ_INSR_7ScaleInELSV_0EEESW_EEEEEENSA_6LayoutINSB_IJSE_SE_SE_EEENSB_IJNSC_ILi0EEES11_S11_EEEEENSB_IJNSA_10UnderscoreES14_S14_EEEEENS7_6detail27Sm100ImplicitGemmTileTraitsINSA_25SM100_TMA_2SM_LOAD_IM2COLENSA_14ComposedLayoutINSA_7SwizzleILi2ELi4ELi3EEENSA_18smem_ptr_flag_bitsILi8EEENSZ_INSB_IJNSC_ILi8EEESI_EEENSB_IJSI_SE_EEEEEEEvEENS18_INSA_18SM100_TMA_2SM_LOADENS1A_INS1B_ILi1ELi4ELi3EEES1E_NSZ_INSB_IJNSC_ILi32EEES1F_EEENSB_IJSE_S1N_EEEEEEEvEEEENS_8epilogue10collective18CollectiveEpilogueINS1U_23Sm100TmaWarpSpecializedILi1ELi1ELi64ELb0ELb0EEEJNSB_IJNSC_ILi128EEESI_SJ_EEENSB_IJNSZ_IS1Z_SE_EENSZ_ISI_SE_EEEEESL_NSB_IJNSB_IJllllEEESE_S11_EEESL_S25_NS1U_6fusion15FusionCallbacksIS1Y_NS26_17LinearCombinationISL_fSL_fLNS_15FloatRoundStyleE2EEES20_S23_JEEENSA_5SM1004TMEM4LOAD26SM100_TMEM_LOAD_32dp32b64xENSA_20SM90_TMA_LOAD_IM2COLES1J_NSA_39AutoVectorizingCopyWithAssumedAlignmentILi128EEENSA_21SM90_TMA_STORE_IM2COLES1J_S2I_S2I_EEEvvEEEEvNT_6ParamsE)
        /*0ad0*/ 	.short	0x0380
        /*0ad2*/ 	.short	0x0900


	//----- nvinfo : EIATTR_SW_WAR
	.align		4
.L_55:
        /*0ad4*/ 	.byte	0x04, 0x36
        /*0ad6*/ 	.short	(.L_57 - .L_56)
.L_56:
        /*0ad8*/ 	.word	0x00000008
.L_57:


//--------------------- .nv.callgraph             --------------------------
	.section	.nv.callgraph,"",@"SHT_CUDA_CALLGRAPH"
	.align	4
	.sectionentsize	8
	.align		4
        /*0000*/ 	.word	0x00000000
	.align		4
        /*0004*/ 	.word	0xffffffff
	.align		4
        /*0008*/ 	.word	index@(_ZN7cutlass13device_kernelINS_4conv6kernel13ConvUniversalINS1_16ConvProblemShapeILNS1_8OperatorE1ELi3EEENS1_10collective14CollectiveConvINS1_47MainloopSm100TmaUmmaWarpSpecializedImplicitGemmILS5_1ELi20ELi3ELi1ELi2EN4cute5tupleIJNSA_1CILi2EEENSC_ILi1EEESE_EEEEENSB_IJNSC_ILi256EEENSC_ILi64EEENSB_IJSI_EEEEEENS_12float_e4m3_tESL_NSA_8TiledMMAINSA_8MMA_AtomIJNSA_10MMA_TraitsINSA_25SM100_MMA_F8F6F4_2x1SM_SSEJSL_SL_fSH_SI_NSA_17integral_constantINSA_4UMMA5MajorELSS_0EEENSQ_ISS_LSS_1EEENSQ_INSR_7ScaleInELSV_0EEESW_EEEEEENSA_6LayoutINSB_IJSE_SE_SE_EEENSB_IJNSC_ILi0EEES11_S11_EEEEENSB_IJNSA_10UnderscoreES14_S14_EEEEENS7_6detail27Sm100ImplicitGemmTileTraitsINSA_25SM100_TMA_2SM_LOAD_IM2COLENSA_14ComposedLayoutINSA_7SwizzleILi2ELi4ELi3EEENSA_18smem_ptr_flag_bitsILi8EEENSZ_INSB_IJNSC_ILi8EEESI_EEENSB_IJSI_SE_EEEEEEEvEENS18_INSA_18SM100_TMA_2SM_LOADENS1A_INS1B_ILi1ELi4ELi3EEES1E_NSZ_INSB_IJNSC_ILi32EEES1F_EEENSB_IJSE_S1N_EEEEEEEvEEEENS_8epilogue10collective18CollectiveEpilogueINS1U_23Sm100TmaWarpSpecializedILi1ELi1ELi64ELb0ELb0EEEJNSB_IJNSC_ILi128EEESI_SJ_EEENSB_IJNSZ_IS1Z_SE_EENSZ_ISI_SE_EEEEESL_NSB_IJNSB_IJllllEEESE_S11_EEESL_S25_NS1U_6fusion15FusionCallbacksIS1Y_NS26_17LinearCombinationISL_fSL_fLNS_15FloatRoundStyleE2EEES20_S23_JEEENSA_5SM1004TMEM4LOAD26SM100_TMEM_LOAD_32dp32b64xENSA_20SM90_TMA_LOAD_IM2COLES1J_NSA_39AutoVectorizingCopyWithAssumedAlignmentILi128EEENSA_21SM90_TMA_STORE_IM2COLES1J_S2I_S2I_EEEvvEEEEvNT_6ParamsE)
	.align		4
        /*000c*/ 	.word	index@(__assertfail)
	.align		4
        /*0010*/ 	.word	0x00000000
	.align		4
        /*0014*/ 	.word	0xfffffffe
	.align		4
        /*0018*/ 	.word	0x00000000
	.align		4
        /*001c*/ 	.word	0xfffffffd
	.align		4
        /*0020*/ 	.word	0x00000000
	.align		4
        /*0024*/ 	.word	0xfffffffc


//--------------------- .nv.constant4             --------------------------
	.section	.nv.constant4,"a",@progbits
	.align	8
	.align		8
.nv.constant4:
        /*0000*/ 	.dword	__assertfail
	.align		8
        /*0008*/ 	.dword	__unnamed_1
	.align		8
        /*0010*/ 	.dword	__unnamed_2
	.align		8
        /*0018*/ 	.dword	_ZN39_INTERNAL_27f10ee4_4_k_cu_e1b8f8b7_33704cuda3std3__45__cpo5beginE
	.align		8
        /*0020*/ 	.dword	_ZN39_INTERNAL_27f10ee4_4_k_cu_e1b8f8b7_33704cuda3std3__45__cpo3endE
	.align		8
        /*0028*/ 	.dword	_ZN39_INTERNAL_27f10ee4_4_k_cu_e1b8f8b7_33704cuda3std3__45__cpo6cbeginE
	.align		8
        /*0030*/ 	.dword	_ZN39_INTERNAL_27f10ee4_4_k_cu_e1b8f8b7_33704cuda3std3__45__cpo4cendE
	.align		8
        /*0038*/ 	.dword	_ZN39_INTERNAL_27f10ee4_4_k_cu_e1b8f8b7_33704cuda3std3__441_GLOBAL__N__27f10ee4_4_k_cu_e1b8f8b7_33706ignoreE
	.align		8
        /*0040*/ 	.dword	_ZN39_INTERNAL_27f10ee4_4_k_cu_e1b8f8b7_33704cuda3std3__419piecewise_constructE
	.align		8
        /*0048*/ 	.dword	_ZN39_INTERNAL_27f10ee4_4_k_cu_e1b8f8b7_33704cuda3std3__48in_placeE
	.align		8
        /*0050*/ 	.dword	_ZN39_INTERNAL_27f10ee4_4_k_cu_e1b8f8b7_33704cuda3std6ranges3__45__cpo4swapE
	.align		8
        /*0058*/ 	.dword	_ZN39_INTERNAL_27f10ee4_4_k_cu_e1b8f8b7_33704cuda3std6ranges3__45__cpo9iter_moveE
	.align		8
        /*0060*/ 	.dword	_ZN39_INTERNAL_27f10ee4_4_k_cu_e1b8f8b7_33704cute7productE
	.align		8
        /*0068*/ 	.dword	_ZN39_INTERNAL_27f10ee4_4_k_cu_e1b8f8b7_33704cute1_E
	.align		8
        /*0070*/ 	.dword	$str$27
	.align		8
        /*0078*/ 	.dword	$str$28
	.align		8
        /*0080*/ 	.dword	$str$29
	.align		8
        /*0088*/ 	.dword	$str$30


//--------------------- .text._ZN7cutlass13device_kernelINS_4conv6kernel13ConvUniversalINS1_16ConvProblemShapeILNS1_8OperatorE1ELi3EEENS1_10collective14CollectiveConvINS1_47MainloopSm100TmaUmmaWarpSpecializedImplicitGemmILS5_1ELi20ELi3ELi1ELi2EN4cute5tupleIJNSA_1CILi2EEENSC_ILi1EEESE_EEEEENSB_IJNSC_ILi256EEENSC_ILi64EEENSB_IJSI_EEEEEENS_12float_e4m3_tESL_NSA_8TiledMMAINSA_8MMA_AtomIJNSA_10MMA_TraitsINSA_25SM100_MMA_F8F6F4_2x1SM_SSEJSL_SL_fSH_SI_NSA_17integral_constantINSA_4UMMA5MajorELSS_0EEENSQ_ISS_LSS_1EEENSQ_INSR_7ScaleInELSV_0EEESW_EEEEEENSA_6LayoutINSB_IJSE_SE_SE_EEENSB_IJNSC_ILi0EEES11_S11_EEEEENSB_IJNSA_10UnderscoreES14_S14_EEEEENS7_6detail27Sm100ImplicitGemmTileTraitsINSA_25SM100_TMA_2SM_LOAD_IM2COLENSA_14ComposedLayoutINSA_7SwizzleILi2ELi4ELi3EEENSA_18smem_ptr_flag_bitsILi8EEENSZ_INSB_IJNSC_ILi8EEESI_EEENSB_IJSI_SE_EEEEEEEvEENS18_INSA_18SM100_TMA_2SM_LOADENS1A_INS1B_ILi1ELi4ELi3EEES1E_NSZ_INSB_IJNSC_ILi32EEES1F_EEENSB_IJSE_S1N_EEEEEEEvEEEENS_8epilogue10collective18CollectiveEpilogueINS1U_23Sm100TmaWarpSpecializedILi1ELi1ELi64ELb0ELb0EEEJNSB_IJNSC_ILi128EEESI_SJ_EEENSB_IJNSZ_IS1Z_SE_EENSZ_ISI_SE_EEEEESL_NSB_IJNSB_IJllllEEESE_S11_EEESL_S25_NS1U_6fusion15FusionCallbacksIS1Y_NS26_17LinearCombinationISL_fSL_fLNS_15FloatRoundStyleE2EEES20_S23_JEEENSA_5SM1004TMEM4LOAD26SM100_TMEM_LOAD_32dp32b64xENSA_20SM90_TMA_LOAD_IM2COLES1J_NSA_39AutoVectorizingCopyWithAssumedAlignmentILi128EEENSA_21SM90_TMA_STORE_IM2COLES1J_S2I_S2I_EEEvvEEEEvNT_6ParamsE --------------------------
	.section	.text._ZN7cutlass13device_kernelINS_4conv6kernel13ConvUniversalINS1_16ConvProblemShapeILNS1_8OperatorE1ELi3EEENS1_10collective14CollectiveConvINS1_47MainloopSm100TmaUmmaWarpSpecializedImplicitGemmILS5_1ELi20ELi3ELi1ELi2EN4cute5tupleIJNSA_1CILi2EEENSC_ILi1EEESE_EEEEENSB_IJNSC_ILi256EEENSC_ILi64EEENSB_IJSI_EEEEEENS_12float_e4m3_tESL_NSA_8TiledMMAINSA_8MMA_AtomIJNSA_10MMA_TraitsINSA_25SM100_MMA_F8F6F4_2x1SM_SSEJSL_SL_fSH_SI_NSA_17integral_constantINSA_4UMMA5MajorELSS_0EEENSQ_ISS_LSS_1EEENSQ_INSR_7ScaleInELSV_0EEESW_EEEEEENSA_6LayoutINSB_IJSE_SE_SE_EEENSB_IJNSC_ILi0EEES11_S11_EEEEENSB_IJNSA_10UnderscoreES14_S14_EEEEENS7_6detail27Sm100ImplicitGemmTileTraitsINSA_25SM100_TMA_2SM_LOAD_IM2COLENSA_14ComposedLayoutINSA_7SwizzleILi2ELi4ELi3EEENSA_18smem_ptr_flag_bitsILi8EEENSZ_INSB_IJNSC_ILi8EEESI_EEENSB_IJSI_SE_EEEEEEEvEENS18_INSA_18SM100_TMA_2SM_LOADENS1A_INS1B_ILi1ELi4ELi3EEES1E_NSZ_INSB_IJNSC_ILi32EEES1F_EEENSB_IJSE_S1N_EEEEEEEvEEEENS_8epilogue10collective18CollectiveEpilogueINS1U_23Sm100TmaWarpSpecializedILi1ELi1ELi64ELb0ELb0EEEJNSB_IJNSC_ILi128EEESI_SJ_EEENSB_IJNSZ_IS1Z_SE_EENSZ_ISI_SE_EEEEESL_NSB_IJNSB_IJllllEEESE_S11_EEESL_S25_NS1U_6fusion15FusionCallbacksIS1Y_NS26_17LinearCombinationISL_fSL_fLNS_15FloatRoundStyleE2EEES20_S23_JEEENSA_5SM1004TMEM4LOAD26SM100_TMEM_LOAD_32dp32b64xENSA_20SM90_TMA_LOAD_IM2COLES1J_NSA_39AutoVectorizingCopyWithAssumedAlignmentILi128EEENSA_21SM90_TMA_STORE_IM2COLES1J_S2I_S2I_EEEvvEEEEvNT_6ParamsE,"ax",@progbits
	.align	128
.text._ZN7cutlass13device_kernelINS_4conv6kernel13ConvUniversalINS1_16ConvProblemShapeILNS1_8OperatorE1ELi3EEENS1_10collective14CollectiveConvINS1_47MainloopSm100TmaUmmaWarpSpecializedImplicitGemmILS5_1ELi20ELi3ELi1ELi2EN4cute5tupleIJNSA_1CILi2EEENSC_ILi1EEESE_EEEEENSB_IJNSC_ILi256EEENSC_ILi64EEENSB_IJSI_EEEEEENS_12float_e4m3_tESL_NSA_8TiledMMAINSA_8MMA_AtomIJNSA_10MMA_TraitsINSA_25SM100_MMA_F8F6F4_2x1SM_SSEJSL_SL_fSH_SI_NSA_17integral_constantINSA_4UMMA5MajorELSS_0EEENSQ_ISS_LSS_1EEENSQ_INSR_7ScaleInELSV_0EEESW_EEEEEENSA_6LayoutINSB_IJSE_SE_SE_EEENSB_IJNSC_ILi0EEES11_S11_EEEEENSB_IJNSA_10UnderscoreES14_S14_EEEEENS7_6detail27Sm100ImplicitGemmTileTraitsINSA_25SM100_TMA_2SM_LOAD_IM2COLENSA_14ComposedLayoutINSA_7SwizzleILi2ELi4ELi3EEENSA_18smem_ptr_flag_bitsILi8EEENSZ_INSB_IJNSC_ILi8EEESI_EEENSB_IJSI_SE_EEEEEEEvEENS18_INSA_18SM100_TMA_2SM_LOADENS1A_INS1B_ILi1ELi4ELi3EEES1E_NSZ_INSB_IJNSC_ILi32EEES1F_EEENSB_IJSE_S1N_EEEEEEEvEEEENS_8epilogue10collective18CollectiveEpilogueINS1U_23Sm100TmaWarpSpecializedILi1ELi1ELi64ELb0ELb0EEEJNSB_IJNSC_ILi128EEESI_SJ_EEENSB_IJNSZ_IS1Z_SE_EENSZ_ISI_SE_EEEEESL_NSB_IJNSB_IJllllEEESE_S11_EEESL_S25_NS1U_6fusion15FusionCallbacksIS1Y_NS26_17LinearCombinationISL_fSL_fLNS_15FloatRoundStyleE2EEES20_S23_JEEENSA_5SM1004TMEM4LOAD26SM100_TMEM_LOAD_32dp32b64xENSA_20SM90_TMA_LOAD_IM2COLES1J_NSA_39AutoVectorizingCopyWithAssumedAlignmentILi128EEENSA_21SM90_TMA_STORE_IM2COLES1J_S2I_S2I_EEEvvEEEEvNT_6ParamsE:
        .type           _ZN7cutlass13device_kernelINS_4conv6kernel13ConvUniversalINS1_16ConvProblemShapeILNS1_8OperatorE1ELi3EEENS1_10collective14CollectiveConvINS1_47MainloopSm100TmaUmmaWarpSpecializedImplicitGemmILS5_1ELi20ELi3ELi1ELi2EN4cute5tupleIJNSA_1CILi2EEENSC_ILi1EEESE_EEEEENSB_IJNSC_ILi256EEENSC_ILi64EEENSB_IJSI_EEEEEENS_12float_e4m3_tESL_NSA_8TiledMMAINSA_8MMA_AtomIJNSA_10MMA_TraitsINSA_25SM100_MMA_F8F6F4_2x1SM_SSEJSL_SL_fSH_SI_NSA_17integral_constantINSA_4UMMA5MajorELSS_0EEENSQ_ISS_LSS_1EEENSQ_INSR_7ScaleInELSV_0EEESW_EEEEEENSA_6LayoutINSB_IJSE_SE_SE_EEENSB_IJNSC_ILi0EEES11_S11_EEEEENSB_IJNSA_10UnderscoreES14_S14_EEEEENS7_6detail27Sm100ImplicitGemmTileTraitsINSA_25SM100_TMA_2SM_LOAD_IM2COLENSA_14ComposedLayoutINSA_7SwizzleILi2ELi4ELi3EEENSA_18smem_ptr_flag_bitsILi8EEENSZ_INSB_IJNSC_ILi8EEESI_EEENSB_IJSI_SE_EEEEEEEvEENS18_INSA_18SM100_TMA_2SM_LOADENS1A_INS1B_ILi1ELi4ELi3EEES1E_NSZ_INSB_IJNSC_ILi32EEES1F_EEENSB_IJSE_S1N_EEEEEEEvEEEENS_8epilogue10collective18CollectiveEpilogueINS1U_23Sm100TmaWarpSpecializedILi1ELi1ELi64ELb0ELb0EEEJNSB_IJNSC_ILi128EEESI_SJ_EEENSB_IJNSZ_IS1Z_SE_EENSZ_ISI_SE_EEEEESL_NSB_IJNSB_IJllllEEESE_S11_EEESL_S25_NS1U_6fusion15FusionCallbacksIS1Y_NS26_17LinearCombinationISL_fSL_fLNS_15FloatRoundStyleE2EEES20_S23_JEEENSA_5SM1004TMEM4LOAD26SM100_TMEM_LOAD_32dp32b64xENSA_20SM90_TMA_LOAD_IM2COLES1J_NSA_39AutoVectorizingCopyWithAssumedAlignmentILi128EEENSA_21SM90_TMA_STORE_IM2COLES1J_S2I_S2I_EEEvvEEEEvNT_6ParamsE,@function
        .size           _ZN7cutlass13device_kernelINS_4conv6kernel13ConvUniversalINS1_16ConvProblemShapeILNS1_8OperatorE1ELi3EEENS1_10collective14CollectiveConvINS1_47MainloopSm100TmaUmmaWarpSpecializedImplicitGemmILS5_1ELi20ELi3ELi1ELi2EN4cute5tupleIJNSA_1CILi2EEENSC_ILi1EEESE_EEEEENSB_IJNSC_ILi256EEENSC_ILi64EEENSB_IJSI_EEEEEENS_12float_e4m3_tESL_NSA_8TiledMMAINSA_8MMA_AtomIJNSA_10MMA_TraitsINSA_25SM100_MMA_F8F6F4_2x1SM_SSEJSL_SL_fSH_SI_NSA_17integral_constantINSA_4UMMA5MajorELSS_0EEENSQ_ISS_LSS_1EEENSQ_INSR_7ScaleInELSV_0EEESW_EEEEEENSA_6LayoutINSB_IJSE_SE_SE_EEENSB_IJNSC_ILi0EEES11_S11_EEEEENSB_IJNSA_10UnderscoreES14_S14_EEEEENS7_6detail27Sm100ImplicitGemmTileTraitsINSA_25SM100_TMA_2SM_LOAD_IM2COLENSA_14ComposedLayoutINSA_7SwizzleILi2ELi4ELi3EEENSA_18smem_ptr_flag_bitsILi8EEENSZ_INSB_IJNSC_ILi8EEESI_EEENSB_IJSI_SE_EEEEEEEvEENS18_INSA_18SM100_TMA_2SM_LOADENS1A_INS1B_ILi1ELi4ELi3EEES1E_NSZ_INSB_IJNSC_ILi32EEES1F_EEENSB_IJSE_S1N_EEEEEEEvEEEENS_8epilogue10collective18CollectiveEpilogueINS1U_23Sm100TmaWarpSpecializedILi1ELi1ELi64ELb0ELb0EEEJNSB_IJNSC_ILi128EEESI_SJ_EEENSB_IJNSZ_IS1Z_SE_EENSZ_ISI_SE_EEEEESL_NSB_IJNSB_IJllllEEESE_S11_EEESL_S25_NS1U_6fusion15FusionCallbacksIS1Y_NS26_17LinearCombinationISL_fSL_fLNS_15FloatRoundStyleE2EEES20_S23_JEEENSA_5SM1004TMEM4LOAD26SM100_TMEM_LOAD_32dp32b64xENSA_20SM90_TMA_LOAD_IM2COLES1J_NSA_39AutoVectorizingCopyWithAssumedAlignmentILi128EEENSA_21SM90_TMA_STORE_IM2COLES1J_S2I_S2I_EEEvvEEEEvNT_6ParamsE,(.L_x_188 - _ZN7cutlass13device_kernelINS_4conv6kernel13ConvUniversalINS1_16ConvProblemShapeILNS1_8OperatorE1ELi3EEENS1_10collective14CollectiveConvINS1_47MainloopSm100TmaUmmaWarpSpecializedImplicitGemmILS5_1ELi20ELi3ELi1ELi2EN4cute5tupleIJNSA_1CILi2EEENSC_ILi1EEESE_EEEEENSB_IJNSC_ILi256EEENSC_ILi64EEENSB_IJSI_EEEEEENS_12float_e4m3_tESL_NSA_8TiledMMAINSA_8MMA_AtomIJNSA_10MMA_TraitsINSA_25SM100_MMA_F8F6F4_2x1SM_SSEJSL_SL_fSH_SI_NSA_17integral_constantINSA_4UMMA5MajorELSS_0EEENSQ_ISS_LSS_1EEENSQ_INSR_7ScaleInELSV_0EEESW_EEEEEENSA_6LayoutINSB_IJSE_SE_SE_EEENSB_IJNSC_ILi0EEES11_S11_EEEEENSB_IJNSA_10UnderscoreES14_S14_EEEEENS7_6detail27Sm100ImplicitGemmTileTraitsINSA_25SM100_TMA_2SM_LOAD_IM2COLENSA_14ComposedLayoutINSA_7SwizzleILi2ELi4ELi3EEENSA_18smem_ptr_flag_bitsILi8EEENSZ_INSB_IJNSC_ILi8EEESI_EEENSB_IJSI_SE_EEEEEEEvEENS18_INSA_18SM100_TMA_2SM_LOADENS1A_INS1B_ILi1ELi4ELi3EEES1E_NSZ_INSB_IJNSC_ILi32EEES1F_EEENSB_IJSE_S1N_EEEEEEEvEEEENS_8epilogue10collective18CollectiveEpilogueINS1U_23Sm100TmaWarpSpecializedILi1ELi1ELi64ELb0ELb0EEEJNSB_IJNSC_ILi128EEESI_SJ_EEENSB_IJNSZ_IS1Z_SE_EENSZ_ISI_SE_EEEEESL_NSB_IJNSB_IJllllEEESE_S11_EEESL_S25_NS1U_6fusion15FusionCallbacksIS1Y_NS26_17LinearCombinationISL_fSL_fLNS_15FloatRoundStyleE2EEES20_S23_JEEENSA_5SM1004TMEM4LOAD26SM100_TMEM_LOAD_32dp32b64xENSA_20SM90_TMA_LOAD_IM2COLES1J_NSA_39AutoVectorizingCopyWithAssumedAlignmentILi128EEENSA_21SM90_TMA_STORE_IM2COLES1J_S2I_S2I_EEEvvEEEEvNT_6ParamsE)
        .other          _ZN7cutlass13device_kernelINS_4conv6kernel13ConvUniversalINS1_16ConvProblemShapeILNS1_8OperatorE1ELi3EEENS1_10collective14CollectiveConvINS1_47MainloopSm100TmaUmmaWarpSpecializedImplicitGemmILS5_1ELi20ELi3ELi1ELi2EN4cute5tupleIJNSA_1CILi2EEENSC_ILi1EEESE_EEEEENSB_IJNSC_ILi256EEENSC_ILi64EEENSB_IJSI_EEEEEENS_12float_e4m3_tESL_NSA_8TiledMMAINSA_8MMA_AtomIJNSA_10MMA_TraitsINSA_25SM100_MMA_F8F6F4_2x1SM_SSEJSL_SL_fSH_SI_NSA_17integral_constantINSA_4UMMA5MajorELSS_0EEENSQ_ISS_LSS_1EEENSQ_INSR_7ScaleInELSV_0EEESW_EEEEEENSA_6LayoutINSB_IJSE_SE_SE_EEENSB_IJNSC_ILi0EEES11_S11_EEEEENSB_IJNSA_10UnderscoreES14_S14_EEEEENS7_6detail27Sm100ImplicitGemmTileTraitsINSA_25SM100_TMA_2SM_LOAD_IM2COLENSA_14ComposedLayoutINSA_7SwizzleILi2ELi4ELi3EEENSA_18smem_ptr_flag_bitsILi8EEENSZ_INSB_IJNSC_ILi8EEESI_EEENSB_IJSI_SE_EEEEEEEvEENS18_INSA_18SM100_TMA_2SM_LOADENS1A_INS1B_ILi1ELi4ELi3EEES1E_NSZ_INSB_IJNSC_ILi32EEES1F_EEENSB_IJSE_S1N_EEEEEEEvEEEENS_8epilogue10collective18CollectiveEpilogueINS1U_23Sm100TmaWarpSpecializedILi1ELi1ELi64ELb0ELb0EEEJNSB_IJNSC_ILi128EEESI_SJ_EEENSB_IJNSZ_IS1Z_SE_EENSZ_ISI_SE_EEEEESL_NSB_IJNSB_IJllllEEESE_S11_EEESL_S25_NS1U_6fusion15FusionCallbacksIS1Y_NS26_17LinearCombinationISL_fSL_fLNS_15FloatRoundStyleE2EEES20_S23_JEEENSA_5SM1004TMEM4LOAD26SM100_TMEM_LOAD_32dp32b64xENSA_20SM90_TMA_LOAD_IM2COLES1J_NSA_39AutoVectorizingCopyWithAssumedAlignmentILi128EEENSA_21SM90_TMA_STORE_IM2COLES1J_S2I_S2I_EEEvvEEEEvNT_6ParamsE,@"STO_CUDA_ENTRY STV_DEFAULT"
_ZN7cutlass13device_kernelINS_4conv6kernel13ConvUniversalINS1_16ConvProblemShapeILNS1_8OperatorE1ELi3EEENS1_10collective14CollectiveConvINS1_47MainloopSm100TmaUmmaWarpSpecializedImplicitGemmILS5_1ELi20ELi3ELi1ELi2EN4cute5tupleIJNSA_1CILi2EEENSC_ILi1EEESE_EEEEENSB_IJNSC_ILi256EEENSC_ILi64EEENSB_IJSI_EEEEEENS_12float_e4m3_tESL_NSA_8TiledMMAINSA_8MMA_AtomIJNSA_10MMA_TraitsINSA_25SM100_MMA_F8F6F4_2x1SM_SSEJSL_SL_fSH_SI_NSA_17integral_constantINSA_4UMMA5MajorELSS_0EEENSQ_ISS_LSS_1EEENSQ_INSR_7ScaleInELSV_0EEESW_EEEEEENSA_6LayoutINSB_IJSE_SE_SE_EEENSB_IJNSC_ILi0EEES11_S11_EEEEENSB_IJNSA_10UnderscoreES14_S14_EEEEENS7_6detail27Sm100ImplicitGemmTileTraitsINSA_25SM100_TMA_2SM_LOAD_IM2COLENSA_14ComposedLayoutINSA_7SwizzleILi2ELi4ELi3EEENSA_18smem_ptr_flag_bitsILi8EEENSZ_INSB_IJNSC_ILi8EEESI_EEENSB_IJSI_SE_EEEEEEEvEENS18_INSA_18SM100_TMA_2SM_LOADENS1A_INS1B_ILi1ELi4ELi3EEES1E_NSZ_INSB_IJNSC_ILi32EEES1F_EEENSB_IJSE_S1N_EEEEEEEvEEEENS_8epilogue10collective18CollectiveEpilogueINS1U_23Sm100TmaWarpSpecializedILi1ELi1ELi64ELb0ELb0EEEJNSB_IJNSC_ILi128EEESI_SJ_EEENSB_IJNSZ_IS1Z_SE_EENSZ_ISI_SE_EEEEESL_NSB_IJNSB_IJllllEEESE_S11_EEESL_S25_NS1U_6fusion15FusionCallbacksIS1Y_NS26_17LinearCombinationISL_fSL_fLNS_15FloatRoundStyleE2EEES20_S23_JEEENSA_5SM1004TMEM4LOAD26SM100_TMEM_LOAD_32dp32b64xENSA_20SM90_TMA_LOAD_IM2COLES1J_NSA_39AutoVectorizingCopyWithAssumedAlignmentILi128EEENSA_21SM90_TMA_STORE_IM2COLES1J_S2I_S2I_EEEvvEEEEvNT_6ParamsE:
[----:B------:R-:W1:Y:S01]  /*0000*/  LDC R1, c[0x0][0x37c] ;  /* 0x0000df00ff017b82 */ /* 0x000e620000000800 */
[----:B------:R-:W2:Y:S01]  /*0010*/  S2R R131, SR_TID.X ;  /* 0x0000000000837919 */ /* 0x000ea20000002100 */
[----:B------:R-:W3:Y:S06]  /*0020*/  LDCU.64 UR8, c[0x0][0x990] ;  /* 0x00013200ff0877ac */ /* 0x000eec0008000a00 */
[----:B------:R-:W4:Y:S01]  /*0030*/  S2UR UR4, SR_CgaCtaId ;  /* 0x00000000000479c3 */ /* 0x000f220000008800 */
[----:B-1----:R-:W-:Y:S01]  /*0040*/  VIADD R1, R1, 0xfffffff8 ;  /* 0xfffffff801017836 */ /* 0x002fe20000000000 */
[----:B------:R-:W-:-:S02]  /*0050*/  PRMT R145, RZ, 0x7610, R145 ;  /* 0x00007610ff917816 */ /* 0x000fc40000000091 */
[----:B------:R-:W-:Y:S02]  /*0060*/  ELECT P1, URZ, PT ;  /* 0x0000000000ff782f */ /* 0x000fe40003820000 */
[----:B------:R-:W-:Y:S01]  /*0070*/  R2UR UR43, R1 ;  /* 0x00000000012b72ca */ /* 0x000fe200000e0000 */
[----:B---3--:R-:W-:-:S04]  /*0080*/  UISETP.NE.U32.AND UP0, UPT, UR8, URZ, UPT ;  /* 0x000000ff0800728c */ /* 0x008fc8000bf05070 */
[----:B------:R-:W-:Y:S02]  /*0090*/  UISETP.NE.AND.EX UP0, UPT, UR9, URZ, UPT, UP0 ;  /* 0x000000ff0900728c */ /* 0x000fe4000bf05300 */
[----:B----4-:R-:W-:Y:S02]  /*00a0*/  ULOP3.LUT UR31, UR4, 0x1, URZ, 0xc0, !UPT ;  /* 0x00000001041f7892 */ /* 0x010fe4000f8ec0ff */
[----:B------:R-:W-:Y:S01]  /*00b0*/  ULOP3.LUT UR30, UR4, 0x1, URZ, 0x3c, !UPT ;  /* 0x00000001041e7892 */ /* 0x000fe2000f8e3cff */
[----:B--2---:R-:W-:-:S05]  /*00c0*/  SHF.R.U32.HI R146, RZ, 0x5, R131 ;  /* 0x00000005ff927819 */ /* 0x004fca0000011683 */
[----:B------:R-:W1:Y:S02]  /*00d0*/  SHFL.IDX PT, R0, R146, RZ, 0x1f ;  /* 0x00001fff92007589 */ /* 0x000e6400000e0000 */
[----:B-1----:R-:W-:Y:S01]  /*00e0*/  R2UR UR18, R0 ;  /* 0x00000000001272ca */ /* 0x002fe200000e0000 */
[----:B------:R-:W-:-:S14]  /*00f0*/  BRA.U UP0, `(.L_x_0) ;  /* 0x0000000100307547 */ /* 0x000fdc000b800000 */
[----:B------:R-:W1:Y:S02]  /*0100*/  LDCU.64 UR4, c[0x0][0x988] ;  /* 0x00013100ff0477ac */ /* 0x000e640008000a00 */
[----:B-1----:R-:W-:-:S04]  /*0110*/  UISETP.NE.U32.AND UP0, UPT, UR4, URZ, UPT ;  /* 0x000000ff0400728c */ /* 0x002fc8000bf05070 */
[----:B------:R-:W-:-:S09]  /*0120*/  UISETP.NE.AND.EX UP0, UPT, UR5, URZ, UPT, UP0 ;  /* 0x000000ff0500728c */ /* 0x000fd2000bf05300 */
[----:B------:R-:W-:Y:S05]  /*0130*/  BRA.U !UP0, `(.L_x_1) ;  /* 0x0000000108147547 */ /* 0x000fea000b800000 */
[----:B------:R-:W1:Y:S01]  /*0140*/  LDC.64 R2, c[0x0][0x988] ;  /* 0x00026200ff027b82 */ /* 0x000e620000000a00 */
[----:B------:R-:W1:Y:S02]  /*0150*/  LDCU.64 UR4, c[0x0][0x358] ;  /* 0x00006b00ff0477ac */ /* 0x000e640008000a00 */
[----:B-1----:R1:W5:Y:S01]  /*0160*/  LDG.E R71, desc[UR4][R2.64] ;  /* 0x0000000402477981 */ /* 0x002362000c1e1900 */
[----:B------:R-:W-:Y:S01]  /*0170*/  HFMA2 R145, -RZ, RZ, 0, 5.9604644775390625e-08 ;  /* 0x00000001ff917431 */ /* 0x000fe200000001ff */
[----:B------:R-:W-:Y:S05]  /*0180*/  BRA `(.L_x_0) ;  /* 0x00000000000c7947 */ /* 0x000fea0003800000 */
.L_x_1:
[----:B------:R-:W1:Y:S01]  /*0190*/  LDCU UR4, c[0x0][0x980] ;  /* 0x00013000ff0477ac */ /* 0x000e620008000800 */
[----:B------:R-:W-:Y:S01]  /*01a0*/  HFMA2 R145, -RZ, RZ, 0, 5.9604644775390625e-08 ;  /* 0x00000001ff917431 */ /* 0x000fe200000001ff */
[----:B-1----:R-:W-:-:S07]  /*01b0*/  MOV R71, UR4 ;  /* 0x0000000400477c02 */ /* 0x002fce0008000f00 */
.L_x_0:
[----:B------:R-:W2:Y:S02]  /*01c0*/  LDCU.64 UR4, c[0x0][0x9b0] ;  /* 0x00013600ff0477ac */ /* 0x000ea40008000a00 */
[----:B--2---:R-:W-:-:S04]  /*01d0*/  UISETP.NE.U32.AND UP0, UPT, UR4, URZ, UPT ;  /* 0x000000ff0400728c */ /* 0x004fc8000bf05070 */
[----:B------:R-:W-:-:S09]  /*01e0*/  UISETP.NE.AND.EX UP0, UPT, UR5, URZ, UPT, UP0 ;  /* 0x000000ff0500728c */ /* 0x000fd2000bf05300 */
[----:B------:R-:W-:Y:S05]  /*01f0*/  BRA.U UP0, `(.L_x_2) ;  /* 0x0000000100287547 */ /* 0x000fea000b800000 */
[----:B------:R-:W2:Y:S02]  /*0200*/  LDCU.64 UR4, c[0x0][0x9a8] ;  /* 0x00013500ff0477ac */ /* 0x000ea40008000a00 */
[----:B--2---:R-:W-:-:S04]  /*0210*/  UISETP.NE.U32.AND UP0, UPT, UR4, URZ, UPT ;  /* 0x000000ff0400728c */ /* 0x004fc8000bf05070 */
[----:B------:R-:W-:-:S09]  /*0220*/  UISETP.NE.AND.EX UP0, UPT, UR5, URZ, UPT, UP0 ;  /* 0x000000ff0500728c */ /* 0x000fd2000bf05300 */
[----:B------:R-:W-:Y:S05]  /*0230*/  BRA.U !UP0, `(.L_x_3) ;  /* 0x0000000108107547 */ /* 0x000fea000b800000 */
[----:B-1----:R-:W1:Y:S01]  /*0240*/  LDC.64 R2, c[0x0][0x9a8] ;  /* 0x00026a00ff027b82 */ /* 0x002e620000000a00 */
[----:B------:R-:W1:Y:S02]  /*0250*/  LDCU.64 UR4, c[0x0][0x358] ;  /* 0x00006b00ff0477ac */ /* 0x000e640008000a00 */
[----:B-1----:R2:W5:Y:S01]  /*0260*/  LDG.E R70, desc[UR4][R2.64] ;  /* 0x0000000402467981 */ /* 0x002562000c1e1900 */
[----:B------:R-:W-:Y:S05]  /*0270*/  BRA `(.L_x_2) ;  /* 0x0000000000087947 */ /* 0x000fea0003800000 */
.L_x_3:
[----:B------:R-:W2:Y:S02]  /*0280*/  LDCU UR4, c[0x0][0x9a0] ;  /* 0x00013400ff0477ac */ /* 0x000ea40008000800 */
[----:B--2---:R-:W-:Y:S02]  /*0290*/  MOV R70, UR4 ;  /* 0x0000000400467c02 */ /* 0x004fe40008000f00 */
.L_x_2:
[----:B------:R-:W-:Y:S01]  /*02a0*/  IMAD.U32 R0, RZ, RZ, UR18 ;  /* 0x00000012ff007e24 */ /* 0x000fe2000f8e00ff */
[----:B------:R-:W-:Y:S04]  /*02b0*/  BSSY.RECONVERGENT B0, `(.L_x_4) ;  /* 0x000000c000007945 */ /* 0x000fe80003800200 */
[C---:B------:R-:W-:Y:S02]  /*02c0*/  ISETP.NE.OR P2, PT, R0.reuse, 0x1, !P1 ;  /* 0x000000010000780c */ /* 0x040fe40004f45670 */
[----:B------:R-:W-:-:S11]  /*02d0*/  ISETP.NE.OR P0, PT, R0, 0x3, !P1 ;  /* 0x000000030000780c */ /* 0x000fd60004f05670 */
[----:B------:R-:W-:Y:S05]  /*02e0*/  @P2 BRA `(.L_x_5) ;  /* 0x0000000000202947 */ /* 0x000fea0003800000 */
[----:B------:R-:W3:Y:S02]  /*02f0*/  LDCU.64 UR4, c[0x0][0x348] ;  /* 0x00006900ff0477ac */ /* 0x000ee40008000a00 */
[----:B---3--:R-:W-:Y:S02]  /*0300*/  UIADD3 UR6, UP1, UPT, UR4, 0x80, URZ ;  /* 0x0000008004067890 */ /* 0x008fe4000ff3e0ff */
[----:B------:R-:W-:Y:S02]  /*0310*/  UIADD3 UR4, UP0, UPT, UR4, 0x200, URZ ;  /* 0x0000020004047890 */ /* 0x000fe4000ff1e0ff */
[----:B------:R-:W-:Y:S02]  /*0320*/  UIADD3.X UR7, UPT, UPT, URZ, UR5, URZ, UP1, !UPT ;  /* 0x00000005ff077290 */ /* 0x000fe40008ffe4ff */
[----:B------:R-:W-:-:S07]  /*0330*/  UIADD3.X UR5, UPT, UPT, URZ, UR5, URZ, UP0, !UPT ;  /* 0x00000005ff057290 */ /* 0x000fce00087fe4ff */
[----:B------:R3:W-:Y:S02]  /*0340*/  UTMACCTL.PF [UR6] ;  /* 0x00000000060079b9 */ /* 0x0007e40008040000 */
[----:B------:R3:W-:Y:S02]  /*0350*/  UTMACCTL.PF [UR4] ;  /* 0x00000000040079b9 */ /* 0x0007e40008040000 */
[----:B---3--:R-:W-:Y:S01]  /*0360*/  NOP ;  /* 0x0000000000007918 */ /* 0x008fe20000000000 */
.L_x_5:
[----:B------:R-:W-:Y:S05]  /*0370*/  BSYNC.RECONVERGENT B0 ;  /* 0x0000000000007941 */ /* 0x000fea0003800200 */
.L_x_4:
[----:B------:R-:W-:Y:S04]  /*0380*/  BSSY.RECONVERGENT B0, `(.L_x_6) ;  /* 0x000000a000007945 */ /* 0x000fe80003800200 */
        /* <DEDUP_REMOVED lines=9> */
.L_x_7:
[----:B------:R-:W-:Y:S05]  /*0420*/  BSYNC.RECONVERGENT B0 ;  /* 0x0000000000007941 */ /* 0x000fea0003800200 */
.L_x_6:
[----:B------:R-:W3:Y:S01]  /*0430*/  LDCU.64 UR4, c[0x0][0x988] ;  /* 0x00013100ff0477ac */ /* 0x000ee20008000a00 */
[----:B------:R-:W-:Y:S02]  /*0440*/  UISETP.EQ.U32.AND UP1, UPT, UR8, URZ, UPT ;  /* 0x000000ff0800728c */ /* 0x000fe4000bf22070 */
[----:B------:R-:W-:Y:S02]  /*0450*/  UPLOP3.LUT UP3, UPT, UPT, UPT, UPT, 0x80, 0x8 ;  /* 0x000000000008789c */ /* 0x000fe40003f6f070 */
[----:B---3--:R-:W-:-:S04]  /*0460*/  UISETP.NE.U32.AND UP0, UPT, UR4, URZ, UPT ;  /* 0x000000ff0400728c */ /* 0x008fc8000bf05070 */
[----:B------:R-:W-:-:S04]  /*0470*/  UISETP.NE.AND.EX UP2, UPT, UR5, URZ, UPT, UP0 ;  /* 0x000000ff0500728c */ /* 0x000fc8000bf45300 */
[----:B------:R-:W-:-:S04]  /*0480*/  UISETP.EQ.OR.EX UP4, UPT, UR9, URZ, !UP2, UP1 ;  /* 0x000000ff0900728c */ /* 0x000fc8000d782710 */
[----:B------:R-:W-:-:S06]  /*0490*/  UP2UR UR4, UPR, URZ, 0x10 ;  /* 0x00000010ff047883 */ /* 0x000fcc0008000000 */
[----:B------:R-:W-:Y:S01]  /*04a0*/  MOV R148, UR4 ;  /* 0x0000000400947c02 */ /* 0x000fe20008000f00 */
[----:B------:R-:W-:Y:S06]  /*04b0*/  BRA.U !UP4, `(.L_x_8) ;  /* 0x000000010c207547 */ /* 0x000fec000b800000 */
[----:B------:R-:W-:Y:S01]  /*04c0*/  UISETP.NE.U32.AND UP1, UPT, UR8, URZ, UPT ;  /* 0x000000ff0800728c */ /* 0x000fe2000bf25070 */
[----:B-----5:R-:W-:Y:S01]  /*04d0*/  FSETP.NEU.AND P0, PT, R71, RZ, PT ;  /* 0x000000ff4700720b */ /* 0x020fe20003f0d000 */
[----:B------:R-:W-:Y:S02]  /*04e0*/  USEL UR4, URZ, 0xffffffff, UP2 ;  /* 0xffffffffff047887 */ /* 0x000fe40009000000 */
[----:B------:R-:W-:-:S10]  /*04f0*/  UISETP.NE.AND.EX UP1, UPT, UR9, URZ, UPT, UP1 ;  /* 0x000000ff0900728c */ /* 0x000fd4000bf25310 */
[----:B------:R-:W-:Y:S01]  /*0500*/  VOTEU.ANY UP0, P0 ;  /* 0x0000000000ff7886 */ /* 0x000fe20000000100 */
[----:B------:R-:W-:-:S04]  /*0510*/  @!UP1 USEL UR4, URZ, 0xffffffff, UP0 ;  /* 0xffffffffff049887 */ /* 0x000fc80008000000 */
[----:B------:R-:W-:-:S04]  /*0520*/  ULOP3.LUT UR4, UR4, 0x1, URZ, 0xc0, !UPT ;  /* 0x0000000104047892 */ /* 0x000fc8000f8ec0ff */
[----:B------:R-:W-:-:S11]  /*0530*/  UISETP.NE.U32.AND UP3, UPT, UR4, 0x1, UPT ;  /* 0x000000010400788c */ /* 0x000fd6000bf65070 */
.L_x_8:
[----:B------:R-:W3:Y:S01]  /*0540*/  SHFL.IDX PT, R0, R146, RZ, 0x1f ;  /* 0x00001fff92007589 */ /* 0x000ee200000e0000 */
[----:B------:R-:W-:Y:S02]  /*0550*/  UISETP.NE.AND UP5, UPT, UR18, 0x2, UPT ;  /* 0x000000021200788c */ /* 0x000fe4000bfa5270 */
[----:B------:R-:W-:Y:S02]  /*0560*/  UISETP.NE.AND UP0, UPT, UR18, 0x2, UPT ;  /* 0x000000021200788c */ /* 0x000fe4000bf05270 */
[----:B------:R-:W-:Y:S02]  /*0570*/  UISETP.NE.OR UP1, UPT, UR31, URZ, UP5 ;  /* 0x000000ff1f00728c */ /* 0x000fe4000af25670 */
[----:B------:R-:W-:-:S04]  /*0580*/  USEL UR42, URZ, 0x1, UP0 ;  /* 0x00000001ff2a7887 */ /* 0x000fc80008000000 */
[----:B------:R-:W-:Y:S02]  /*0590*/  PLOP3.LUT P3, PT, P1, PT, UP1, 0xae, 0xea ;  /* 0x0000000000ea781c */ /* 0x000fe40000f6f51e */
[----:B---3--:R-:W-:-:S13]  /*05a0*/  ISETP.NE.AND P0, PT, R0, RZ, PT ;  /* 0x000000ff0000720c */ /* 0x008fda0003f05270 */
[----:B------:R-:W-:Y:S05]  /*05b0*/  @P0 BRA `(.L_x_9) ;  /* 0x0000000000d40947 */ /* 0x000fea0003800000 */
[----:B------:R-:W-:Y:S01]  /*05c0*/  ELECT P0, URZ, PT ;  /* 0x0000000000ff782f */ /* 0x000fe20003800000 */
[----:B------:R-:W-:-:S12]  /*05d0*/  BSSY.RECONVERGENT B0, `(.L_x_9) ;  /* 0x0000033000007945 */ /* 0x000fd80003800200 */
[----:B------:R-:W-:Y:S05]  /*05e0*/  @!P0 BRA `(.L_x_10) ;  /* 0x0000000000c48947 */ /* 0x000fea0003800000 */
[----:B------:R-:W3:Y:S01]  /*05f0*/  S2UR UR5, SR_CgaCtaId ;  /* 0x00000000000579c3 */ /* 0x000ee20000008800 */
[----:B------:R-:W-:Y:S01]  /*0600*/  UMOV UR4, 0x400 ;  /* 0x0000040000047882 */ /* 0x000fe20000000000 */
[----:B------:R-:W-:Y:S02]  /*0610*/  UMOV UR6, 0x1 ;  /* 0x0000000100067882 */ /* 0x000fe40000000000 */
[----:B------:R-:W-:-:S04]  /*0620*/  UIADD3 UR6, UPT, UPT, -UR6, 0x100000, URZ ;  /* 0x0010000006067890 */ /* 0x000fc8000fffe1ff */
[----:B------:R-:W-:Y:S02]  /*0630*/  USHF.L.U32 UR7, UR6, 0xb, URZ ;  /* 0x0000000b06077899 */ /* 0x000fe400080006ff */
[----:B------:R-:W-:Y:S02]  /*0640*/  USHF.L.U32 UR6, UR6, 0x1, URZ ;  /* 0x0000000106067899 */ /* 0x000fe400080006ff */
[----:B---3--:R-:W-:Y:S01]  /*0650*/  ULEA UR4, UR5, UR4, 0x18 ;  /* 0x0000000405047291 */ /* 0x008fe2000f8ec0ff */
[----:B------:R-:W3:Y:S11]  /*0660*/  FENCE.VIEW.ASYNC.S ;  /* 0x00000000000073c6 */ /* 0x000ef60000000000 */
[----:B---3--:R3:W4:Y:S01]  /*0670*/  SYNCS.EXCH.64 URZ, [UR4], UR6 ;  /* 0x0000000604ff75b2 */ /* 0x0087220008000100 */
[----:B------:R3:W1:Y:S01]  /*0680*/  SYNCS.EXCH.64 URZ, [UR4+0xa0], UR6 ;  /* 0x0000a00604ff75b2 */ /* 0x0006620008000100 */
        /* <DEDUP_REMOVED lines=37> */
[----:B------:R3:W1:Y:S02]  /*08e0*/  SYNCS.EXCH.64 URZ, [UR4+0x138], UR6 ;  /* 0x0001380604ff75b2 */ /* 0x0006640008000100 */
[----:B---34-:R-:W-:Y:S01]  /*08f0*/  NOP ;  /* 0x0000000000007918 */ /* 0x018fe20000000000 */
.L_x_10:
[----:B------:R-:W-:Y:S05]  /*0900*/  BSYNC.RECONVERGENT B0 ;  /* 0x0000000000007941 */ /* 0x000fea0003800200 */
.L_x_9:
[----:B------:R-:W3:Y:S01]  /*0910*/  SHFL.IDX PT, R0, R146, RZ, 0x1f ;  /* 0x00001fff92007589 */ /* 0x000ee200000e0000 */
[----:B------:R-:W-:Y:S01]  /*0920*/  NOP ;  /* 0x0000000000007918 */ /* 0x000fe20000000000 */
[----:B---3--:R-:W-:-:S13]  /*0930*/  ISETP.NE.AND P0, PT, R0, 0x1, PT ;  /* 0x000000010000780c */ /* 0x008fda0003f05270 */
[----:B------:R-:W-:Y:S05]  /*0940*/  @P0 BRA `(.L_x_11) ;  /* 0x0000000000400947 */ /* 0x000fea0003800000 */
[----:B------:R-:W3:Y:S01]  /*0950*/  S2UR UR5, SR_CgaCtaId ;  /* 0x00000000000579c3 */ /* 0x000ee20000008800 */
[----:B------:R-:W-:Y:S01]  /*0960*/  UMOV UR4, 0x400 ;  /* 0x0000040000047882 */ /* 0x000fe20000000000 */
[----:B------:R-:W-:Y:S01]  /*0970*/  UMOV UR8, 0x20 ;  /* 0x0000002000087882 */ /* 0x000fe20000000000 */
[----:B------:R-:W-:Y:S01]  /*0980*/  UMOV UR6, 0x80 ;  /* 0x0000008000067882 */ /* 0x000fe20000000000 */
[----:B------:R-:W-:-:S04]  /*0990*/  UIADD3 UR8, UPT, UPT, -UR8, 0x100000, URZ ;  /* 0x0010000008087890 */ /* 0x000fc8000fffe1ff */
[----:B------:R-:W-:Y:S02]  /*09a0*/  USHF.L.U32 UR9, UR8, 0xb, URZ ;  /* 0x0000000b08097899 */ /* 0x000fe400080006ff */
[----:B------:R-:W-:Y:S02]  /*09b0*/  USHF.L.U32 UR8, UR8, 0x1, URZ ;  /* 0x0000000108087899 */ /* 0x000fe400080006ff */
[----:B------:R-:W-:-:S04]  /*09c0*/  UIADD3 UR6, UPT, UPT, -UR6, 0x100000, URZ ;  /* 0x0010000006067890 */ /* 0x000fc8000fffe1ff */
[----:B------:R-:W-:Y:S02]  /*09d0*/  USHF.L.U32 UR7, UR6, 0xb, URZ ;  /* 0x0000000b06077899 */ /* 0x000fe400080006ff */
[----:B------:R-:W-:Y:S01]  /*09e0*/  USHF.L.U32 UR6, UR6, 0x1, URZ ;  /* 0x0000000106067899 */ /* 0x000fe200080006ff */
[----:B------:R-:W-:Y:S01]  /*09f0*/  ELECT P0, URZ, PT ;  /* 0x0000000000ff782f */ /* 0x000fe20003800000 */
[----:B---3--:R-:W-:Y:S01]  /*0a00*/  ULEA UR4, UR5, UR4, 0x18 ;  /* 0x0000000405047291 */ /* 0x008fe2000f8ec0ff */
[----:B------:R-:W3:Y:S11]  /*0a10*/  FENCE.VIEW.ASYNC.S ;  /* 0x00000000000073c6 */ /* 0x000ef60000000000 */
[----:B---3--:R3:W4:Y:S01]  /*0a20*/  SYNCS.EXCH.64 URZ, [UR4+0x140], UR8 ;  /* 0x0001400804ff75b2 */ /* 0x0087220008000100 */
[----:B------:R3:W1:Y:S01]  /*0a30*/  SYNCS.EXCH.64 URZ, [UR4+0x148], UR6 ;  /* 0x0001480604ff75b2 */ /* 0x0006620008000100 */
[----:B------:R-:W-:Y:S01]  /*0a40*/  NOP ;  /* 0x0000000000007918 */ /* 0x000fe20000000000 */
.L_x_11:
[----:B------:R-:W2:Y:S01]  /*0a50*/  SHFL.IDX PT, R0, R146, RZ, 0x1f ;  /* 0x00001fff92007589 */ /* 0x000ea200000e0000 */
[----:B------:R-:W-:Y:S01]  /*0a60*/  NOP ;  /* 0x0000000000007918 */ /* 0x000fe20000000000 */
[----:B--2---:R-:W-:-:S13]  /*0a70*/  ISETP.NE.AND P0, PT, R0, 0x3, PT ;  /* 0x000000030000780c */ /* 0x004fda0003f05270 */
[----:B------:R-:W-:Y:S05]  /*0a80*/  @P0 BRA `(.L_x_12) ;  /* 0x0000000000300947 */ /* 0x000fea0003800000 */
[----:B------:R-:W2:Y:S01]  /*0a90*/  S2UR UR5, SR_CgaCtaId ;  /* 0x00000000000579c3 */ /* 0x000ea20000008800 */
[----:B---3--:R-:W-:Y:S01]  /*0aa0*/  UMOV UR4, 0x400 ;  /* 0x0000040000047882 */ /* 0x008fe20000000000 */
[----:B------:R-:W-:Y:S01]  /*0ab0*/  UMOV UR6, 0x20 ;  /* 0x0000002000067882 */ /* 0x000fe20000000000 */
[----:B------:R-:W-:Y:S01]  /*0ac0*/  ELECT P0, URZ, PT ;  /* 0x0000000000ff782f */ /* 0x000fe20003800000 */
[----:B------:R-:W-:-:S04]  /*0ad0*/  UIADD3 UR6, UPT, UPT, -UR6, 0x100000, URZ ;  /* 0x0010000006067890 */ /* 0x000fc8000fffe1ff */
[----:B------:R-:W-:Y:S02]  /*0ae0*/  USHF.L.U32 UR7, UR6, 0xb, URZ ;  /* 0x0000000b06077899 */ /* 0x000fe400080006ff */
[----:B------:R-:W-:Y:S02]  /*0af0*/  USHF.L.U32 UR6, UR6, 0x1, URZ ;  /* 0x0000000106067899 */ /* 0x000fe400080006ff */
[----:B--2---:R-:W-:Y:S01]  /*0b00*/  ULEA UR4, UR5, UR4, 0x18 ;  /* 0x0000000405047291 */ /* 0x004fe2000f8ec0ff */
[----:B------:R-:W2:Y:S11]  /*0b10*/  FENCE.VIEW.ASYNC.S ;  /* 0x00000000000073c6 */ /* 0x000eb60000000000 */
[----:B--2---:R2:W3:Y:S01]  /*0b20*/  SYNCS.EXCH.64 URZ, [UR4+0x150], UR6 ;  /* 0x0001500604ff75b2 */ /* 0x0044e20008000100 */
[----:B------:R2:W1:Y:S01]  /*0b30*/  SYNCS.EXCH.64 URZ, [UR4+0x158], UR6 ;  /* 0x0001580604ff75b2 */ /* 0x0004620008000100 */
[----:B------:R-:W-:Y:S01]  /*0b40*/  NOP ;  /* 0x0000000000007918 */ /* 0x000fe20000000000 */
.L_x_12:
[----:B------:R-:W4:Y:S01]  /*0b50*/  SHFL.IDX PT, R0, R146, RZ, 0x1f ;  /* 0x00001fff92007589 */ /* 0x000f2200000e0000 */
[----:B------:R-:W-:Y:S01]  /*0b60*/  NOP ;  /* 0x0000000000007918 */ /* 0x000fe20000000000 */
[----:B----4-:R-:W-:-:S13]  /*0b70*/  ISETP.NE.AND P0, PT, R0, 0x4, PT ;  /* 0x000000040000780c */ /* 0x010fda0003f05270 */
[----:B------:R-:W-:Y:S05]  /*0b80*/  @P0 BRA `(.L_x_13) ;  /* 0x0000000000440947 */ /* 0x000fea0003800000 */
[----:B------:R-:W4:Y:S01]  /*0b90*/  S2UR UR5, SR_CgaCtaId ;  /* 0x00000000000579c3 */ /* 0x000f220000008800 */
[----:B--23--:R-:W-:Y:S01]  /*0ba0*/  UMOV UR4, 0x1e0 ;  /* 0x000001e000047882 */ /* 0x00cfe20000000000 */
[----:B------:R-:W-:Y:S01]  /*0bb0*/  UMOV UR6, 0x400 ;  /* 0x0000040000067882 */ /* 0x000fe20000000000 */
[----:B------:R-:W-:Y:S01]  /*0bc0*/  USEL UR4, UR4, 0x1a0, UP3 ;  /* 0x000001a004047887 */ /* 0x000fe20009800000 */
[----:B------:R-:W-:Y:S01]  /*0bd0*/  UMOV UR8, 0x1 ;  /* 0x0000000100087882 */ /* 0x000fe20000000000 */
[----:B------:R-:W-:Y:S01]  /*0be0*/  ELECT P0, URZ, PT ;  /* 0x0000000000ff782f */ /* 0x000fe20003800000 */
[----:B------:R-:W-:-:S04]  /*0bf0*/  UIADD3 UR8, UPT, UPT, -UR8, 0x100000, URZ ;  /* 0x0010000008087890 */ /* 0x000fc8000fffe1ff */
[----:B------:R-:W-:Y:S02]  /*0c00*/  USHF.L.U32 UR9, UR8, 0xb, URZ ;  /* 0x0000000b08097899 */ /* 0x000fe400080006ff */
[----:B------:R-:W-:Y:S02]  /*0c10*/  USHF.L.U32 UR8, UR8, 0x1, URZ ;  /* 0x0000000108087899 */ /* 0x000fe400080006ff */
[----:B----4-:R-:W-:Y:S02]  /*0c20*/  ULEA UR6, UR5, UR6, 0x18 ;  /* 0x0000000605067291 */ /* 0x010fe4000f8ec0ff */
[----:B------:R-:W-:-:S04]  /*0c30*/  UIADD3 UR4, UPT, UPT, -UR4, 0x100000, URZ ;  /* 0x0010000004047890 */ /* 0x000fc8000fffe1ff */
[----:B------:R-:W-:Y:S02]  /*0c40*/  USHF.L.U32 UR5, UR4, 0xb, URZ ;  /* 0x0000000b04057899 */ /* 0x000fe400080006ff */
[----:B------:R-:W-:Y:S01]  /*0c50*/  USHF.L.U32 UR4, UR4, 0x1, URZ ;  /* 0x0000000104047899 */ /* 0x000fe200080006ff */
[----:B------:R-:W2:Y:S03]  /*0c60*/  FENCE.VIEW.ASYNC.S ;  /* 0x00000000000073c6 */ /* 0x000ea60000000000 */
[----:B--2---:R4:W2:Y:S08]  /*0c70*/  SYNCS.EXCH.64 URZ, [UR6+0x160], UR8 ;  /* 0x0001600806ff75b2 */ /* 0x0048b00008000100 */
[----:B------:R4:W3:Y:S02]  /*0c80*/  SYNCS.EXCH.64 URZ, [UR6+0x168], UR4 ;  /* 0x0001680406ff75b2 */ /* 0x0008e40008000100 */
[----:B----4-:R-:W-:Y:S01]  /*0c90*/  NOP ;  /* 0x0000000000007918 */ /* 0x010fe20000000000 */
.L_x_13:
[----:B------:R-:W4:Y:S01]  /*0ca0*/  SHFL.IDX PT, R0, R146, RZ, 0x1f ;  /* 0x00001fff92007589 */ /* 0x000f2200000e0000 */
[----:B------:R-:W-:Y:S01]  /*0cb0*/  ISETP.NE.OR P1, PT, RZ, UR18, !P1 ;  /* 0x00000012ff007c0c */ /* 0x000fe2000cf25670 */
[----:B------:R-:W-:Y:S01]  /*0cc0*/  NOP ;  /* 0x0000000000007918 */ /* 0x000fe20000000000 */
[----:B----4-:R-:W-:-:S13]  /*0cd0*/  ISETP.NE.AND P0, PT, R0, 0x5, PT ;  /* 0x000000050000780c */ /* 0x010fda0003f05270 */
[----:B------:R-:W-:Y:S05]  /*0ce0*/  @P0 BRA `(.L_x_14) ;  /* 0x0000000000480947 */ /* 0x000fea0003800000 */
[----:B------:R-:W4:Y:S01]  /*0cf0*/  S2UR UR5, SR_CgaCtaId ;  /* 0x00000000000579c3 */ /* 0x000f220000008800 */
[----:B--23--:R-:W-:Y:S01]  /*0d00*/  UMOV UR4, 0x400 ;  /* 0x0000040000047882 */ /* 0x00cfe20000000000 */
        /* <DEDUP_REMOVED lines=9> */
[----:B----4-:R-:W-:Y:S01]  /*0da0*/  ULEA UR4, UR5, UR4, 0x18 ;  /* 0x0000000405047291 */ /* 0x010fe2000f8ec0ff */
[----:B------:R-:W2:Y:S11]  /*0db0*/  FENCE.VIEW.ASYNC.S ;  /* 0x00000000000073c6 */ /* 0x000eb60000000000 */
[----:B--2---:R4:W2:Y:S01]  /*0dc0*/  SYNCS.EXCH.64 URZ, [UR4+0x170], UR6 ;  /* 0x0001700604ff75b2 */ /* 0x0048a20008000100 */
[----:B------:R4:W3:Y:S01]  /*0dd0*/  SYNCS.EXCH.64 URZ, [UR4+0x180], UR8 ;  /* 0x0001800804ff75b2 */ /* 0x0008e20008000100 */
[----:B------:R4:W1:Y:S01]  /*0de0*/  SYNCS.EXCH.64 URZ, [UR4+0x178], UR6 ;  /* 0x0001780604ff75b2 */ /* 0x0008620008000100 */
[----:B------:R4:W1:Y:S02]  /*0df0*/  SYNCS.EXCH.64 URZ, [UR4+0x188], UR8 ;  /* 0x0001880804ff75b2 */ /* 0x0008640008000100 */
[----:B----4-:R-:W-:Y:S01]  /*0e00*/  NOP ;  /* 0x0000000000007918 */ /* 0x010fe20000000000 */
.L_x_14:
[----:B--23--:R-:W2:Y:S01]  /*0e10*/  S2UR UR7, SR_CgaCtaId ;  /* 0x00000000000779c3 */ /* 0x00cea20000008800 */
[----:B------:R-:W-:Y:S01]  /*0e20*/  VOTEU.ALL UP0, P1 ;  /* 0x0000000000ff7886 */ /* 0x000fe20000800000 */
[----:B------:R-:W-:Y:S01]  /*0e30*/  UMOV UR4, 0x20 ;  /* 0x0000002000047882 */ /* 0x000fe20000000000 */
[----:B------:R-:W-:Y:S01]  /*0e40*/  NOP ;  /* 0x0000000000007918 */ /* 0x000fe20000000000 */
[----:B-1----:R-:W-:Y:S01]  /*0e50*/  LOP3.LUT R3, R131, 0x1f, RZ, 0xc0, !PT ;  /* 0x0000001f83037812 */ /* 0x002fe200078ec0ff */
[----:B------:R-:W-:Y:S01]  /*0e60*/  UISETP.NE.AND UP4, UPT, UR18, URZ, UPT ;  /* 0x000000ff1200728c */ /* 0x000fe2000bf85270 */
[----:B------:R-:W-:Y:S01]  /*0e70*/  @!UP0 UMOV UR6, 0x400 ;  /* 0x0000040000068882 */ /* 0x000fe20000000000 */
[----:B------:R-:W-:-:S04]  /*0e80*/  @!UP0 UIADD3 UR4, UPT, UPT, -UR4, 0x100000, URZ ;  /* 0x0010000004048890 */ /* 0x000fc8000fffe1ff */
[----:B------:R-:W-:Y:S02]  /*0e90*/  @!UP0 USHF.L.U32 UR5, UR4, 0xb, URZ ;  /* 0x0000000b04058899 */ /* 0x000fe400080006ff */
[----:B------:R-:W-:Y:S02]  /*0ea0*/  @!UP0 USHF.L.U32 UR4, UR4, 0x1, URZ ;  /* 0x0000000104048899 */ /* 0x000fe400080006ff */
[----:B--2---:R-:W-:Y:S01]  /*0eb0*/  @!UP0 ULEA UR6, UR7, UR6, 0x18 ;  /* 0x0000000607068291 */ /* 0x004fe2000f8ec0ff */
[----:B------:R-:W1:Y:S01]  /*0ec0*/  LDCU UR7, c[0x0][0x36c] ;  /* 0x00006d80ff0777ac */ /* 0x000e620008000800 */
[----:B------:R-:W-:Y:S01]  /*0ed0*/  VOTEU.ALL UP0, P1 ;  /* 0x0000000000ff7886 */ /* 0x000fe20000800000 */
[----:B------:R-:W2:Y:S09]  /*0ee0*/  FENCE.VIEW.ASYNC.S ;  /* 0x00000000000073c6 */ /* 0x000eb20000000000 */
[----:B--2---:R2:W3:Y:S01]  /*0ef0*/  @!UP0 SYNCS.EXCH.64 URZ, [UR6+0x190], UR4 ;  /* 0x0001900406ff85b2 */ /* 0x0044e20008000100 */
[----:B-1----:R-:W-:-:S09]  /*0f00*/  UISETP.EQ.U32.AND UP6, UPT, UR7, 0x1, UPT ;  /* 0x000000010700788c */ /* 0x002fd2000bfc2070 */
[----:B--2---:R-:W-:Y:S05]  /*0f10*/  BRA.U !UP6, `(.L_x_15) ;  /* 0x000000010e087547 */ /* 0x004fea000b800000 */
[----:B---3--:R-:W-:Y:S01]  /*0f20*/  UCGABAR_ARV ;  /* 0x00000000000079c7 */ /* 0x008fe20008000000 */
[----:B------:R-:W-:Y:S05]  /*0f30*/  BRA `(.L_x_16) ;  /* 0x0000000000047947 */ /* 0x000fea0003800000 */
.L_x_15:
[----:B---3--:R-:W-:Y:S01]  /*0f40*/  NOP ;  /* 0x0000000000007918 */ /* 0x008fe20000000000 */
.L_x_16:
[----:B------:R-:W1:Y:S01]  /*0f50*/  S2UR UR20, SR_CTAID.X ;  /* 0x00000000001479c3 */ /* 0x000e620000002500 */
[----:B------:R-:W-:-:S05]  /*0f60*/  CS2R.32 R147, SR_CgaSize ;  /* 0x0000000000937805 */ /* 0x000fca0000008a00 */
[----:B------:R-:W-:-:S05]  /*0f70*/  IMAD R147, R147, -0xa0, RZ ;  /* 0xffffff6093937824 */ /* 0x000fca00078e02ff */
[----:B------:R-:W-:-:S14]  /*0f80*/  R2UR UR5, R147 ;  /* 0x00000000930572ca */ /* 0x000fdc00000e0000 */
[----:B------:R-:W2:Y:S01]  /*0f90*/  LDCU UR5, c[0x0][UR5+0x2b0] ;  /* 0x00005600050577ac */ /* 0x000ea20008000800 */
[----:B------:R-:W-:-:S05]  /*0fa0*/  CS2R.32 R147, SR_CgaSize ;  /* 0x0000000000937805 */ /* 0x000fca0000008a00 */
[----:B------:R-:W-:-:S05]  /*0fb0*/  IMAD R147, R147, -0xa0, RZ ;  /* 0xffffff6093937824 */ /* 0x000fca00078e02ff */
[----:B------:R-:W-:-:S14]  /*0fc0*/  R2UR UR4, R147 ;  /* 0x00000000930472ca */ /* 0x000fdc00000e0000 */
[----:B------:R-:W3:Y:S01]  /*0fd0*/  LDCU UR4, c[0x0][UR4+0x2b4] ;  /* 0x00005680040477ac */ /* 0x000ee20008000800 */
[----:B------:R-:W4:Y:S01]  /*0fe0*/  S2UR UR51, SR_CTAID.Y ;  /* 0x00000000003379c3 */ /* 0x000f220000002600 */
[----:B------:R-:W-:-:S05]  /*0ff0*/  CS2R.32 R147, SR_CgaSize ;  /* 0x0000000000937805 */ /* 0x000fca0000008a00 */
[----:B------:R-:W-:-:S05]  /*1000*/  IMAD R147, R147, -0xa0, RZ ;  /* 0xffffff6093937824 */ /* 0x000fca00078e02ff */
[----:B------:R-:W-:-:S14]  /*1010*/  R2UR UR7, R147 ;  /* 0x00000000930772ca */ /* 0x000fdc00000e0000 */
[----:B------:R-:W3:Y:S01]  /*1020*/  LDCU UR7, c[0x0][UR7+0x2a4] ;  /* 0x00005480070777ac */ /* 0x000ee20008000800 */
[----:B------:R-:W-:-:S05]  /*1030*/  CS2R.32 R147, SR_CgaSize ;  /* 0x0000000000937805 */ /* 0x000fca0000008a00 */
[----:B------:R-:W-:-:S05]  /*1040*/  IMAD R147, R147, -0xa0, RZ ;  /* 0xffffff6093937824 */ /* 0x000fca00078e02ff */
[----:B------:R-:W-:-:S14]  /*1050*/  R2UR UR63, R147 ;  /* 0x00000000933f72ca */ /* 0x000fdc00000e0000 */
[----:B------:R-:W3:Y:S01]  /*1060*/  LDCU UR63, c[0x0][UR63+0x2a0] ;  /* 0x000054003f3f77ac */ /* 0x000ee20008000800 */
[----:B------:R-:W3:Y:S01]  /*1070*/  LDCU UR19, c[0x0][0xc24] ;  /* 0x00018480ff1377ac */ /* 0x000ee20008000800 */
[----:B------:R-:W3:Y:S01]  /*1080*/  LDCU UR39, c[0x0][0xc24] ;  /* 0x00018480ff2777ac */ /* 0x000ee20008000800 */
[----:B-1----:R-:W-:Y:S01]  /*1090*/  I2FP.F32.U32 R2, UR20 ;  /* 0x0000001400027c45 */ /* 0x002fe20008201000 */
[----:B------:R-:W1:Y:S04]  /*10a0*/  LDCU UR23, c[0x0][0xc30] ;  /* 0x00018600ff1777ac */ /* 0x000e680008000800 */
[----:B--2---:R-:W-:Y:S01]  /*10b0*/  FMUL R2, R2, UR5 ;  /* 0x0000000502027c20 */ /* 0x004fe20008400000 */
[----:B----4-:R-:W-:-:S05]  /*10c0*/  I2FP.F32.U32 R0, UR51 ;  /* 0x0000003300007c45 */ /* 0x010fca0008201000 */
[----:B------:R-:W2:Y:S01]  /*10d0*/  F2I.U32.TRUNC.NTZ R2, R2 ;  /* 0x0000000200027305 */ /* 0x000ea2000020f000 */
[----:B---3--:R-:W-:-:S07]  /*10e0*/  FMUL R0, R0, UR4 ;  /* 0x0000000400007c20 */ /* 0x008fce0008400000 */
[----:B------:R-:W3:Y:S01]  /*10f0*/  F2I.U32.TRUNC.NTZ R0, R0 ;  /* 0x0000000000007305 */ /* 0x000ee2000020f000 */
[----:B--2---:R-:W-:Y:S02]  /*1100*/  R2UR UR4, R2 ;  /* 0x00000000020472ca */ /* 0x004fe400000e0000 */
[----:B------:R-:W-:Y:S02]  /*1110*/  PRMT R2, RZ, 0x7610, R2 ;  /* 0x00007610ff027816 */ /* 0x000fe40000000002 */
[----:B---3--:R-:W-:Y:S02]  /*1120*/  R2UR UR6, R0 ;  /* 0x00000000000672ca */ /* 0x008fe400000e0000 */
[----:B------:R-:W-:-:S07]  /*1130*/  PRMT R0, RZ, 0x7610, R0 ;  /* 0x00007610ff007816 */ /* 0x000fce0000000000 */
[----:B------:R-:W-:-:S04]  /*1140*/  UIADD3 UR5, UPT, UPT, -UR4, URZ, URZ ;  /* 0x000000ff04057290 */ /* 0x000fc8000fffe1ff */
[----:B------:R-:W-:Y:S02]  /*1150*/  UIMAD UR63, UR63, UR5, UR20 ;  /* 0x000000053f3f72a4 */ /* 0x000fe4000f8e0214 */
[----:B------:R-:W-:-:S04]  /*1160*/  UIADD3 UR4, UPT, UPT, -UR6, URZ, URZ ;  /* 0x000000ff06047290 */ /* 0x000fc8000fffe1ff */
[----:B------:R-:W-:-:S06]  /*1170*/  UIMAD UR4, UR7, UR4, UR51 ;  /* 0x00000004070472a4 */ /* 0x000fcc000f8e0233 */
[----:B------:R-:W-:Y:S01]  /*1180*/  IMAD.U32 R147, RZ, RZ, UR4 ;  /* 0x00000004ff937e24 */ /* 0x000fe2000f8e00ff */
[----:B-1----:R-:W-:Y:S06]  /*1190*/  BRA.U UP4, `(.L_x_17) ;  /* 0x00000001042c7547 */ /* 0x002fec000b800000 */
[----:B------:R-:W-:Y:S01]  /*11a0*/  R2UR UR4, R147 ;  /* 0x00000000930472ca */ /* 0x000fe200000e0000 */
[----:B------:R-:W-:-:S12]  /*11b0*/  UMOV UR7, 0x3 ;  /* 0x0000000300077882 */ /* 0x000fd80000000000 */
[----:B------:R-:W-:Y:S02]  /*11c0*/  UISETP.NE.AND UP0, UPT, UR4, URZ, UPT ;  /* 0x000000ff0400728c */ /* 0x000fe4000bf05270 */
[----:B------:R-:W-:Y:S02]  /*11d0*/  ULOP3.LUT UR4, UR63, 0xfffffffe, URZ, 0xc0, !UPT ;  /* 0xfffffffe3f047892 */ /* 0x000fe4000f8ec0ff */
[----:B------:R-:W-:Y:S02]  /*11e0*/  UISETP.LT.U32.OR UP0, UPT, UR63, 0x2, !UP0 ;  /* 0x000000023f00788c */ /* 0x000fe4000c701470 */
[----:B------:R-:W-:Y:S02]  /*11f0*/  USHF.L.U32 UR4, UR7, UR4, URZ ;  /* 0x0000000407047299 */ /* 0x000fe400080006ff */
[----:B------:R-:W-:Y:S02]  /*1200*/  USEL UR6, URZ, 0x1, !UP0 ;  /* 0x00000001ff067887 */ /* 0x000fe4000c000000 */
[----:B------:R-:W-:-:S02]  /*1210*/  USEL UR5, URZ, 0x2, !UP0 ;  /* 0x00000002ff057887 */ /* 0x000fc4000c000000 */
[----:B------:R-:W-:Y:S02]  /*1220*/  IMAD.U32 R0, RZ, RZ, UR4 ;  /* 0x00000004ff007e24 */ /* 0x000fe4000f8e00ff */
[----:B------:R-:W-:-:S06]  /*1230*/  UIADD3 UR5, UPT, UPT, UR6, UR5, URZ ;  /* 0x0000000506057290 */ /* 0x000fcc000fffe0ff */
[----:B------:R-:W-:-:S07]  /*1240*/  MOV R2, UR5 ;  /* 0x0000000500027c02 */ /* 0x000fce0008000f00 */
.L_x_17:
[----:B------:R-:W1:Y:S01]  /*1250*/  S2UR UR45, SR_CTAID.Z ;  /* 0x00000000002d79c3 */ /* 0x000e620000002700 */
[----:B------:R-:W-:Y:S01]  /*1260*/  UISETP.GE.AND UP0, UPT, UR19, 0x1, UPT ;  /* 0x000000011300788c */ /* 0x000fe2000bf06270 */
[----:B------:R-:W-:-:S08]  /*1270*/  UMOV UR49, UR20 ;  /* 0x0000001400317c82 */ /* 0x000fd00008000000 */
[----:B------:R-:W-:Y:S05]  /*1280*/  BRA.U !UP0, `(.L_x_18) ;  /* 0x0000000108d47547 */ /* 0x000fea000b800000 */
[----:B------:R-:W2:Y:S01]  /*1290*/  LDCU.128 UR12, c[0x0][0xc10] ;  /* 0x00018200ff0c77ac */ /* 0x000ea20008000c00 */
[----:B------:R-:W3:Y:S01]  /*12a0*/  LDCU UR21, c[0x0][0xc0c] ;  /* 0x00018180ff1577ac */ /* 0x000ee20008000800 */
[----:B------:R-:W4:Y:S01]  /*12b0*/  LDCU UR6, c[0x0][0x370] ;  /* 0x00006e00ff0677ac */ /* 0x000f220008000800 */
[----:B------:R-:W1:Y:S01]  /*12c0*/  LDCU UR7, c[0x0][0x374] ;  /* 0x00006e80ff0777ac */ /* 0x000e620008000800 */
[----:B------:R-:W1:Y:S01]  /*12d0*/  LDCU UR22, c[0x0][0xc20] ;  /* 0x00018400ff1677ac */ /* 0x000e620008000800 */
[----:B--2---:R-:W-:Y:S02]  /*12e0*/  UIMAD.WIDE.U32 UR4, UR20, UR12, URZ ;  /* 0x0000000c140472a5 */ /* 0x004fe4000f8e00ff */
[----:B---3--:R-:W-:Y:S01]  /*12f0*/  UISETP.NE.AND UP0, UPT, UR21, 0x1, UPT ;  /* 0x000000011500788c */ /* 0x008fe2000bf05270 */
[----:B------:R-:W2:Y:S01]  /*1300*/  LDCU.64 UR8, c[0x0][0xc28] ;  /* 0x00018500ff0877ac */ /* 0x000ea20008000a00 */
[----:B----4-:R-:W-:-:S03]  /*1310*/  UIMAD.WIDE.U32 UR10, UR6, UR12, URZ ;  /* 0x0000000c060a72a5 */ /* 0x010fc6000f8e00ff */
[----:B------:R-:W-:Y:S01]  /*1320*/  UMOV UR4, UR5 ;  /* 0x0000000500047c82 */ /* 0x000fe20008000000 */
[----:B------:R-:W-:Y:S02]  /*1330*/  UISETP.NE.AND UP1, UPT, UR19, 0x1, UPT ;  /* 0x000000011300788c */ /* 0x000fe4000bf25270 */
[----:B------:R-:W-:Y:S01]  /*1340*/  USHF.R.U32.HI UR4, URZ, UR13, UR4 ;  /* 0x0000000dff047299 */ /* 0x000fe20008011604 */
[----:B------:R-:W-:Y:S01]  /*1350*/  UMOV UR10, UR11 ;  /* 0x0000000b000a7c82 */ /* 0x000fe20008000000 */
[----:B------:R-:W-:Y:S02]  /*1360*/  UIMAD.WIDE.U32 UR16, UR51, UR15, URZ ;  /* 0x0000000f331072a5 */ /* 0x000fe4000f8e00ff */
[----:B------:R-:W-:Y:S02]  /*1370*/  USEL UR5, UR20, UR4, !UP0 ;  /* 0x0000000414057287 */ /* 0x000fe4000c000000 */
[----:B------:R-:W-:Y:S02]  /*1380*/  @UP0 USHF.R.U32.HI UR6, URZ, UR13, UR10 ;  /* 0x0000000dff060299 */ /* 0x000fe4000801160a */
[----:B------:R-:W-:-:S02]  /*1390*/  UISETP.NE.AND UP0, UPT, UR14, 0x1, UPT ;  /* 0x000000010e00788c */ /* 0x000fc4000bf05270 */
[----:B-1----:R-:W-:Y:S02]  /*13a0*/  UIMAD.WIDE.U32 UR10, UR7, UR15, URZ ;  /* 0x0000000f070a72a5 */ /* 0x002fe4000f8e00ff */
[----:B--2---:R-:W-:Y:S01]  /*13b0*/  UIMAD.WIDE.U32 UR12, UR6, UR8, URZ ;  /* 0x00000008060c72a5 */ /* 0x004fe2000f8e00ff */
[----:B------:R-:W-:Y:S01]  /*13c0*/  UMOV UR4, UR17 ;  /* 0x0000001100047c82 */ /* 0x000fe20008000000 */
[----:B------:R-:W-:-:S03]  /*13d0*/  UIADD3 UR49, UPT, UPT, -UR5, URZ, URZ ;  /* 0x000000ff05317290 */ /* 0x000fc6000fffe1ff */
[----:B------:R-:W-:Y:S01]  /*13e0*/  UMOV UR10, UR11 ;  /* 0x0000000b000a7c82 */ /* 0x000fe20008000000 */
[----:B------:R-:W-:Y:S02]  /*13f0*/  USHF.R.U32.HI UR4, URZ, UR22, UR4 ;  /* 0x00000016ff047299 */ /* 0x000fe40008011604 */
[----:B------:R-:W-:Y:S01]  /*1400*/  @UP0 USHF.R.U32.HI UR7, URZ, UR22, UR10 ;  /* 0x00000016ff070299 */ /* 0x000fe2000801160a */
[----:B------:R-:W-:Y:S01]  /*1410*/  UMOV UR12, UR13 ;  /* 0x0000000d000c7c82 */ /* 0x000fe20008000000 */
[----:B------:R-:W-:Y:S02]  /*1420*/  USEL UR4, UR51, UR4, !UP0 ;  /* 0x0000000433047287 */ /* 0x000fe4000c000000 */
[----:B------:R-:W-:Y:S02]  /*1430*/  UIMAD.WIDE.U32 UR10, UR7, UR8, URZ ;  /* 0x00000008070a72a5 */ /* 0x000fe4000f8e00ff */
[----:B------:R-:W-:Y:S02]  /*1440*/  @UP1 USHF.R.U32.HI UR6, URZ, UR9, UR12 ;  /* 0x00000009ff061299 */ /* 0x000fe4000801160c */
[----:B------:R-:W-:-:S02]  /*1450*/  UIMAD.WIDE.U32 UR12, UR4, UR8, URZ ;  /* 0x00000008040c72a5 */ /* 0x000fc4000f8e00ff */
[----:B------:R-:W-:Y:S01]  /*1460*/  UIMAD UR49, UR21, UR49, UR20 ;  /* 0x00000031153172a4 */ /* 0x000fe2000f8e0214 */
[----:B------:R-:W-:Y:S02]  /*1470*/  UMOV UR10, UR11 ;  /* 0x0000000b000a7c82 */ /* 0x000fe40008000000 */
[----:B------:R-:W-:Y:S02]  /*1480*/  @UP1 USHF.R.U32.HI UR7, URZ, UR9, UR10 ;  /* 0x00000009ff071299 */ /* 0x000fe4000801160a */
[----:B------:R-:W-:Y:S02]  /*1490*/  UIMAD UR10, UR6, UR19, URZ ;  /* 0x00000013060a72a4 */ /* 0x000fe4000f8e02ff */
[----:B------:R-:W-:-:S04]  /*14a0*/  UIMAD UR7, UR7, UR19, URZ ;  /* 0x00000013070772a4 */ /* 0x000fc8000f8e02ff */
[----:B------:R-:W-:-:S03]  /*14b0*/  UISETP.GE.AND UP0, UPT, UR4, UR7, UPT ;  /* 0x000000070400728c */ /* 0x000fc6000bf06270 */
[----:B------:R-:W-:Y:S01]  /*14c0*/  UMOV UR7, UR13 ;  /* 0x0000000d00077c82 */ /* 0x000fe20008000000 */
[----:B------:R-:W-:Y:S02]  /*14d0*/  UISETP.GE.OR UP0, UPT, UR5, UR10, UP0 ;  /* 0x0000000a0500728c */ /* 0x000fe40008706670 */
[----:B------:R-:W-:Y:S02]  /*14e0*/  UIMAD.WIDE.U32 UR10, UR5, UR8, URZ ;  /* 0x00000008050a72a5 */ /* 0x000fe4000f8e00ff */
[----:B------:R-:W-:Y:S02]  /*14f0*/  USHF.R.U32.HI UR7, URZ, UR9, UR7 ;  /* 0x00000009ff077299 */ /* 0x000fe40008011607 */
[----:B------:R-:W-:Y:S02]  /*1500*/  UIADD3 UR10, UPT, UPT, -UR4, URZ, URZ ;  /* 0x000000ff040a7290 */ /* 0x000fe4000fffe1ff */
[----:B------:R-:W-:Y:S02]  /*1510*/  USEL UR7, UR4, UR7, !UP1 ;  /* 0x0000000704077287 */ /* 0x000fe4000c800000 */
[----:B------:R-:W-:Y:S01]  /*1520*/  UIMAD UR10, UR14, UR10, UR51 ;  /* 0x0000000a0e0a72a4 */ /* 0x000fe2000f8e0233 */
[----:B------:R-:W-:-:S02]  /*1530*/  @!UP0 UMOV UR8, UR11 ;  /* 0x0000000b00088c82 */ /* 0x000fc40008000000 */
[----:B------:R-:W-:Y:S02]  /*1540*/  @!UP0 USHF.R.U32.HI UR8, URZ, UR9, UR8 ;  /* 0x00000009ff088299 */ /* 0x000fe40008011608 */
[----:B------:R-:W-:Y:S02]  /*1550*/  UIADD3 UR9, UPT, UPT, -UR7, URZ, URZ ;  /* 0x000000ff07097290 */ /* 0x000fe4000fffe1ff */
[----:B------:R-:W-:Y:S02]  /*1560*/  @!UP0 USEL UR8, UR5, UR8, !UP1 ;  /* 0x0000000805088287 */ /* 0x000fe4000c800000 */
[----:B------:R-:W-:Y:S02]  /*1570*/  UIMAD UR9, UR19, UR9, UR4 ;  /* 0x00000009130972a4 */ /* 0x000fe4000f8e0204 */
[----:B------:R-:W-:Y:S02]  /*1580*/  @!UP0 UIADD3 UR7, UPT, UPT, UR7, -UR8, URZ ;  /* 0x8000000807078290 */ /* 0x000fe4000fffe0ff */
[----:B------:R-:W-:-:S02]  /*1590*/  @!UP0 UIMAD UR6, UR9, UR6, UR8 ;  /* 0x00000006090682a4 */ /* 0x000fc4000f8e0208 */
[----:B------:R-:W-:-:S04]  /*15a0*/  @!UP0 UIMAD UR4, UR7, UR19, UR5 ;  /* 0x00000013070482a4 */ /* 0x000fc8000f8e0205 */
[----:B------:R-:W-:Y:S01]  /*15b0*/  UIMAD UR51, UR4, UR14, UR10 ;  /* 0x0000000e043372a4 */ /* 0x000fe2000f8e020a */
[----:B------:R-:W-:Y:S02]  /*15c0*/  @!UP0 UMOV UR5, UR6 ;  /* 0x0000000600058c82 */ /* 0x000fe40008000000 */
[----:B------:R-:W-:-:S12]  /*15d0*/  UIMAD UR49, UR5, UR21, UR49 ;  /* 0x00000015053172a4 */ /* 0x000fd8000f8e0231 */
.L_x_18:
[----:B------:R-:W-:-:S09]  /*15e0*/  UISETP.NE.AND UP0, UPT, UR23, 0x1, UPT ;  /* 0x000000011700788c */ /* 0x000fd2000bf05270 */
[----:B------:R-:W-:Y:S05]  /*15f0*/  BRA.U UP0, `(.L_x_19) ;  /* 0x0000000100407547 */ /* 0x000fea000b800000 */
[----:B------:R-:W2:Y:S01]  /*1600*/  LDCU.128 UR8, c[0x0][0xc10] ;  /* 0x00018200ff0877ac */ /* 0x000ea20008000c00 */
[----:B------:R-:W3:Y:S01]  /*1610*/  LDCU UR12, c[0x0][0xc0c] ;  /* 0x00018180ff0c77ac */ /* 0x000ee20008000800 */
[----:B------:R-:W4:Y:S01]  /*1620*/  LDCU UR13, c[0x0][0xc20] ;  /* 0x00018400ff0d77ac */ /* 0x000f220008000800 */
[----:B--2---:R-:W-:Y:S02]  /*1630*/  UIMAD.WIDE.U32 UR4, UR49, UR8, URZ ;  /* 0x00000008310472a5 */ /* 0x004fe4000f8e00ff */
[----:B------:R-:W-:Y:S02]  /*1640*/  UIMAD.WIDE.U32 UR6, UR51, UR11, URZ ;  /* 0x0000000b330672a5 */ /* 0x000fe4000f8e00ff */
[----:B---3--:R-:W-:Y:S02]  /*1650*/  UISETP.NE.AND UP0, UPT, UR12, 0x1, UPT ;  /* 0x000000010c00788c */ /* 0x008fe4000bf05270 */
[----:B------:R-:W-:-:S03]  /*1660*/  USHF.R.U32.HI UR5, URZ, UR9, UR5 ;  /* 0x00000009ff057299 */ /* 0x000fc60008011605 */
[----:B------:R-:W-:Y:S01]  /*1670*/  UMOV UR4, UR7 ;  /* 0x0000000700047c82 */ /* 0x000fe20008000000 */
[----:B------:R-:W-:Y:S02]  /*1680*/  USEL UR5, UR49, UR5, !UP0 ;  /* 0x0000000531057287 */ /* 0x000fe4000c000000 */
[----:B------:R-:W-:Y:S02]  /*1690*/  UISETP.NE.AND UP0, UPT, UR10, 0x1, UPT ;  /* 0x000000010a00788c */ /* 0x000fe4000bf05270 */
[----:B----4-:R-:W-:-:S04]  /*16a0*/  USHF.R.U32.HI UR4, URZ, UR13, UR4 ;  /* 0x0000000dff047299 */ /* 0x010fc80008011604 */
[----:B------:R-:W-:-:S04]  /*16b0*/  USEL UR4, UR51, UR4, !UP0 ;  /* 0x0000000433047287 */ /* 0x000fc8000c000000 */
[----:B------:R-:W-:Y:S02]  /*16c0*/  UIADD3 UR6, UPT, UPT, -UR4, UR5, URZ ;  /* 0x0000000504067290 */ /* 0x000fe4000fffe1ff */
[----:B------:R-:W-:Y:S02]  /*16d0*/  UIADD3 UR4, UPT, UPT, UR4, -UR5, URZ ;  /* 0x8000000504047290 */ /* 0x000fe4000fffe0ff */
[----:B------:R-:W-:Y:S02]  /*16e0*/  UIMAD UR51, UR6, UR10, UR51 ;  /* 0x0000000a063372a4 */ /* 0x000fe4000f8e0233 */
[----:B------:R-:W-:-:S12]  /*16f0*/  UIMAD UR49, UR4, UR12, UR49 ;  /* 0x0000000c043172a4 */ /* 0x000fd8000f8e0231 */
.L_x_19:
[----:B------:R-:W-:Y:S05]  /*1700*/  BRA.U !UP6, `(.L_x_20) ;  /* 0x000000010e0c7547 */ /* 0x000fea000b800000 */
[----:B------:R-:W-:Y:S01]  /*1710*/  UCGABAR_WAIT ;  /* 0x0000000000007dc7 */ /* 0x000fe20008000000 */
[----:B------:R-:W-:Y:S01]  /*1720*/  CCTL.IVALL ;  /* 0x00000000ff00798f */ /* 0x000fe20002000000 */
[----:B------:R-:W-:Y:S05]  /*1730*/  BRA `(.L_x_21) ;  /* 0x0000000000047947 */ /* 0x000fea0003800000 */
.L_x_20:
[----:B------:R-:W-:Y:S06]  /*1740*/  BAR.SYNC.DEFER_BLOCKING 0x0 ;  /* 0x0000000000007b1d */ /* 0x000fec0000010000 */
.L_x_21:
[----:B------:R-:W-:Y:S05]  /*1750*/  BRA.U UP5, `(.L_x_22) ;  /* 0x0000002105fc7547 */ /* 0x000fea000b800000 */
[----:B------:R-:W2:Y:S01]  /*1760*/  LDCU UR5, c[0x0][0x388] ;  /* 0x00007100ff0577ac */ /* 0x000ea20008000800 */
[----:B------:R-:W-:Y:S01]  /*1770*/  PLOP3.LUT P1, PT, PT, PT, UP3, 0x80, 0x8 ;  /* 0x000000000008781c */ /* 0x000fe20003f2f038 */
[----:B------:R-:W-:Y:S01]  /*1780*/  IMAD.MOV.U32 R2, RZ, RZ, RZ ;  /* 0x000000ffff027224 */ /* 0x000fe200078e00ff */
[----:B------:R-:W-:Y:S01]  /*1790*/  ISETP.EQ.OR P2, PT, R3, RZ, P3 ;  /* 0x000000ff0300720c */ /* 0x000fe20001f42670 */
[----:B------:R-:W3:Y:S01]  /*17a0*/  LDCU UR8, c[0x0][0x38c] ;  /* 0x00007180ff0877ac */ /* 0x000ee20008000800 */
[----:B------:R-:W-:Y:S01]  /*17b0*/  PLOP3.LUT P1, PT, P1, PT, PT, 0x8, 0x80 ;  /* 0x000000000080781c */ /* 0x000fe20000f2e170 */
[----:B------:R-:W4:Y:S01]  /*17c0*/  LDCU.64 UR6, c[0x0][0x390] ;  /* 0x00007200ff0677ac */ /* 0x000f220008000a00 */
[----:B------:R-:W-:Y:S01]  /*17d0*/  UISETP.NE.AND UP1, UPT, UR18, URZ, UPT ;  /* 0x000000ff1200728c */ /* 0x000fe2000bf25270 */
[----:B------:R-:W1:Y:S01]  /*17e0*/  LDCU UR54, c[0x0][0x370] ;  /* 0x00006e00ff3677ac */ /* 0x000e620008000800 */
[----:B--2---:R-:W-:Y:S02]  /*17f0*/  UIADD3 UR5, UPT, UPT, UR5, 0x3f, URZ ;  /* 0x0000003f05057890 */ /* 0x004fe4000fffe0ff */
[----:B------:R-:W-:-:S02]  /*1800*/  USEL UR38, UR42, 0x2, UP1 ;  /* 0x000000022a267887 */ /* 0x000fc40008800000 */
[----:B------:R-:W-:Y:S01]  /*1810*/  USHF.R.S32.HI UR4, URZ, 0x1f, UR5 ;  /* 0x0000001fff047899 */ /* 0x000fe20008011405 */
[----:B------:R-:W2:Y:S03]  /*1820*/  LDCU.64 UR46, c[0x0][0x348] ;  /* 0x00006900ff2e77ac */ /* 0x000ea60008000a00 */
[----:B------:R-:W-:Y:S02]  /*1830*/  ULEA.HI UR4, UR4, UR5, URZ, 0x6 ;  /* 0x0000000504047291 */ /* 0x000fe4000f8f30ff */
[----:B------:R-:W-:Y:S02]  /*1840*/  USHF.L.U32 UR5, UR20, 0x5, URZ ;  /* 0x0000000514057899 */ /* 0x000fe400080006ff */
[----:B------:R-:W-:Y:S02]  /*1850*/  USHF.R.S32.HI UR4, URZ, 0x6, UR4 ;  /* 0x00000006ff047899 */ /* 0x000fe40008011404 */
[----:B------:R-:W-:-:S02]  /*1860*/  ULOP3.LUT UR57, UR5, 0x20, URZ, 0xc0, !UPT ;  /* 0x0000002005397892 */ /* 0x000fc4000f8ec0ff */
[----:B---3--:R-:W-:Y:S02]  /*1870*/  UIMAD UR4, UR4, UR8, URZ ;  /* 0x00000008040472a4 */ /* 0x008fe4000f8e02ff */
[----:B------:R-:W-:Y:S02]  /*1880*/  USHF.L.U32 UR58, UR20, 0x7, URZ ;  /* 0x00000007143a7899 */ /* 0x000fe400080006ff */
[----:B----4-:R-:W-:Y:S01]  /*1890*/  UIMAD UR4, UR4, UR6, URZ ;  /* 0x00000006040472a4 */ /* 0x010fe2000f8e02ff */
[----:B------:R-:W3:Y:S03]  /*18a0*/  LDCU UR53, c[0x0][0x374] ;  /* 0x00006e80ff3577ac */ /* 0x000ee60008000800 */
[----:B------:R-:W-:Y:S01]  /*18b0*/  UIMAD UR55, UR4, UR7, URZ ;  /* 0x00000007043772a4 */ /* 0x000fe2000f8e02ff */
[----:B------:R-:W-:Y:S01]  /*18c0*/  UMOV UR27, 0x1 ;  /* 0x00000001001b7882 */ /* 0x000fe20000000000 */
[----:B------:R-:W-:-:S02]  /*18d0*/  UMOV UR31, URZ ;  /* 0x000000ff001f7c82 */ /* 0x000fc40008000000 */
[----:B------:R-:W-:Y:S02]  /*18e0*/  UISETP.NE.AND UP2, UPT, UR55, URZ, UPT ;  /* 0x000000ff3700728c */ /* 0x000fe4000bf45270 */
[----:B------:R-:W-:Y:S01]  /*18f0*/  UISETP.LT.U32.AND UP0, UPT, UR55, 0x14, UPT ;  /* 0x000000143700788c */ /* 0x000fe2000bf01070 */
[----:B------:R-:W-:Y:S01]  /*1900*/  UMOV UR36, URZ ;  /* 0x000000ff00247c82 */ /* 0x000fe20008000000 */
[----:B------:R-:W-:Y:S02]  /*1910*/  UMOV UR42, URZ ;  /* 0x000000ff002a7c82 */ /* 0x000fe40008000000 */
[----:B------:R-:W-:-:S04]  /*1920*/  USEL UR4, UR55, 0x14, UP0 ;  /* 0x0000001437047887 */ /* 0x000fc80008000000 */
[----:B------:R-:W-:Y:S02]  /*1930*/  UIADD3 UR5, UPT, UPT, UR4, -0x1, URZ ;  /* 0xffffffff04057890 */ /* 0x000fe4000fffe0ff */
[----:B------:R-:W-:Y:S02]  /*1940*/  @!UP2 UIADD3 UR5, UPT, UPT, UR4, URZ, URZ ;  /* 0x000000ff0405a290 */ /* 0x000fe4000fffe0ff */
[----:B------:R-:W-:Y:S02]  /*1950*/  UIADD3 UR52, UPT, UPT, UR55, -UR4, URZ ;  /* 0x8000000437347290 */ /* 0x000fe4000fffe0ff */
[----:B-123--:R-:W-:-:S12]  /*1960*/  UIADD3 UR56, UPT, UPT, UR5, 0x1, URZ ;  /* 0x0000000105387890 */ /* 0x00efd8000fffe0ff */
.L_x_40:
[----:B------:R-:W1:Y:S01]  /*1970*/  S2UR UR30, SR_CgaCtaId ;  /* 0x00000000001e79c3 */ /* 0x000e620000008800 */
[----:B------:R-:W-:Y:S01]  /*1980*/  UMOV UR4, 0x400 ;  /* 0x0000040000047882 */ /* 0x000fe20000000000 */
[----:B------:R-:W-:Y:S01]  /*1990*/  MOV R0, UR27 ;  /* 0x0000001b00007c02 */ /* 0x000fe20008000f00 */
[----:B------:R-:W-:Y:S02]  /*19a0*/  UISETP.NE.AND UP0, UPT, UR55, URZ, UPT ;  /* 0x000000ff3700728c */ /* 0x000fe4000bf05270 */
[----:B------:R-:W-:Y:S01]  /*19b0*/  ULEA UR18, UR51, UR57, 0x6 ;  /* 0x0000003933127291 */ /* 0x000fe2000f8e30ff */
[----:B------:R-:W-:Y:S01]  /*19c0*/  SHF.L.U32 R0, R0, 0x1f, RZ ;  /* 0x0000001f00007819 */ /* 0x000fe200000006ff */
[----:B------:R-:W-:Y:S01]  /*19d0*/  UMOV UR28, URZ ;  /* 0x000000ff001c7c82 */ /* 0x000fe20008000000 */
[----:B------:R-:W-:Y:S01]  /*19e0*/  UMOV UR22, URZ ;  /* 0x000000ff00167c82 */ /* 0x000fe20008000000 */
[----:B------:R-:W-:Y:S01]  /*19f0*/  UMOV UR21, URZ ;  /* 0x000000ff00157c82 */ /* 0x000fe20008000000 */
[----:B------:R-:W-:Y:S01]  /*1a00*/  UMOV UR20, URZ ;  /* 0x000000ff00147c82 */ /* 0x000fe20008000000 */
[----:B-1----:R-:W-:-:S04]  /*1a10*/  ULEA UR30, UR30, UR4, 0x18 ;  /* 0x000000041e1e7291 */ /* 0x002fc8000f8ec0ff */
[----:B------:R-:W-:-:S09]  /*1a20*/  ULEA UR4, UR31, UR30, 0x3 ;  /* 0x0000001e1f047291 */ /* 0x000fd2000f8e18ff */
[----:B------:R1:W2:Y:S01]  /*1a30*/  SYNCS.PHASECHK.TRANS64.TRYWAIT P0, [UR4+0xa0], R0 ;  /* 0x0000a000ff0075a7 */ /* 0x0002a20008001104 */
[----:B------:R-:W-:-:S04]  /*1a40*/  ULEA.HI UR4, UR49, UR49, URZ, 0x1 ;  /* 0x0000003131047291 */ /* 0x000fc8000f8f08ff */
[----:B------:R-:W-:-:S04]  /*1a50*/  USHF.L.U32 UR4, UR4, 0x7, URZ ;  /* 0x0000000704047899 */ /* 0x000fc800080006ff */
[----:B------:R-:W-:-:S04]  /*1a60*/  ULOP3.LUT UR4, UR4, 0xffffff00, URZ, 0xc0, !UPT ;  /* 0xffffff0004047892 */ /* 0x000fc8000f8ec0ff */
[----:B------:R-:W-:Y:S01]  /*1a70*/  ULOP3.LUT UR43, UR4, 0x80, UR58, 0xf8, !UPT ;  /* 0x00000080042b7892 */ /* 0x000fe2000f8ef83a */
[----:B------:R-:W-:Y:S11]  /*1a80*/  BRA.U !UP0, `(.L_x_23) ;  /* 0x0000000508ac7547 */ /* 0x000ff6000b800000 */
[----:B------:R-:W3:Y:S01]  /*1a90*/  LDCU.128 UR12, c[0x0][0x480] ;  /* 0x00009000ff0c77ac */ /* 0x000ee20008000c00 */
[----:B------:R-:W4:Y:S01]  /*1aa0*/  LDCU.128 UR8, c[0x0][0x490] ;  /* 0x00009200ff0877ac */ /* 0x000f220008000c00 */
[----:B------:R-:W1:Y:S01]  /*1ab0*/  LDCU.64 UR20, c[0x0][0x4c0] ;  /* 0x00009800ff1477ac */ /* 0x000e620008000a00 */
[----:B------:R-:W1:Y:S01]  /*1ac0*/  LDCU.64 UR16, c[0x0][0x4f0] ;  /* 0x00009e00ff1077ac */ /* 0x000e620008000a00 */
[----:B------:R-:W1:Y:S01]  /*1ad0*/  LDCU UR19, c[0x0][0x4c8] ;  /* 0x00009900ff1377ac */ /* 0x000e620008000800 */
[----:B---3--:R-:W-:Y:S02]  /*1ae0*/  UIMAD.WIDE.U32 UR4, UR43, UR13, URZ ;  /* 0x0000000d2b0472a5 */ /* 0x008fe4000f8e00ff */
[----:B------:R-:W-:Y:S02]  /*1af0*/  UISETP.NE.AND UP0, UPT, UR12, 0x1, UPT ;  /* 0x000000010c00788c */ /* 0x000fe4000bf05270 */
[----:B------:R-:W-:Y:S01]  /*1b00*/  USHF.R.U32.HI UR5, URZ, UR14, UR5 ;  /* 0x0000000eff057299 */ /* 0x000fe20008011605 */
[----:B------:R-:W3:Y:S03]  /*1b10*/  LDCU UR49, c[0x0][0x38c] ;  /* 0x00007180ff3177ac */ /* 0x000ee60008000800 */
[----:B------:R-:W-:-:S02]  /*1b20*/  USEL UR5, UR43, UR5, !UP0 ;  /* 0x000000052b057287 */ /* 0x000fc4000c000000 */
[----:B------:R-:W-:Y:S02]  /*1b30*/  UISETP.NE.AND UP0, UPT, UR15, 0x1, UPT ;  /* 0x000000010f00788c */ /* 0x000fe4000bf05270 */
[----:B----4-:R-:W-:Y:S01]  /*1b40*/  UIMAD.WIDE.U32 UR6, UR5, UR8, URZ ;  /* 0x00000008050672a5 */ /* 0x010fe2000f8e00ff */
[----:B------:R-:W4:Y:S01]  /*1b50*/  LDCU UR8, c[0x0][0x4a0] ;  /* 0x00009400ff0877ac */ /* 0x000f220008000800 */
[----:B------:R-:W1:Y:S05]  /*1b60*/  LDCU UR23, c[0x0][0x4cc] ;  /* 0x00009980ff1777ac */ /* 0x000e6a0008000800 */
[----:B------:R-:W-:Y:S01]  /*1b70*/  UMOV UR4, UR7 ;  /* 0x0000000700047c82 */ /* 0x000fe20008000000 */
[----:B------:R-:W1:Y:S01]  /*1b80*/  LDCU.64 UR40, c[0x0][0x390] ;  /* 0x00007200ff2877ac */ /* 0x000e620008000a00 */
[----:B------:R-:W-:Y:S01]  /*1b90*/  USHF.R.U32.HI UR4, URZ, UR9, UR4 ;  /* 0x00000009ff047299 */ /* 0x000fe20008011604 */
[----:B------:R-:W1:Y:S03]  /*1ba0*/  LDCU UR9, c[0x0][0x4ec] ;  /* 0x00009d80ff0977ac */ /* 0x000e660008000800 */
[----:B------:R-:W-:-:S02]  /*1bb0*/  USEL UR4, UR5, UR4, !UP0 ;  /* 0x0000000405047287 */ /* 0x000fc4000c000000 */
[----:B------:R-:W-:Y:S02]  /*1bc0*/  UISETP.NE.AND UP0, UPT, UR10, 0x1, UPT ;  /* 0x000000010a00788c */ /* 0x000fe4000bf05270 */
[----:B------:R-:W-:Y:S01]  /*1bd0*/  UIMAD.WIDE.U32 UR6, UR4, UR11, URZ ;  /* 0x0000000b040672a5 */ /* 0x000fe2000f8e00ff */
[----:B------:R-:W1:Y:S01]  /*1be0*/  LDCU.64 UR24, c[0x0][0x4d0] ;  /* 0x00009a00ff1877ac */ /* 0x000e620008000a00 */
[----:B------:R-:W-:-:S05]  /*1bf0*/  UIADD3 UR42, UPT, UPT, UR56, UR36, URZ ;  /* 0x00000024382a7290 */ /* 0x000fca000fffe0ff */
[----:B------:R-:W-:Y:S01]  /*1c00*/  UMOV UR6, UR7 ;  /* 0x0000000700067c82 */ /* 0x000fe20008000000 */
[----:B------:R-:W-:Y:S02]  /*1c10*/  UIADD3 UR7, UPT, UPT, -UR4, URZ, URZ ;  /* 0x000000ff04077290 */ /* 0x000fe4000fffe1ff */
[----:B----4-:R-:W-:Y:S02]  /*1c20*/  USHF.R.U32.HI UR6, URZ, UR8, UR6 ;  /* 0x00000008ff067299 */ /* 0x010fe40008011606 */
[----:B------:R-:W-:Y:S02]  /*1c30*/  UIADD3 UR8, UPT, UPT, -UR5, URZ, URZ ;  /* 0x000000ff05087290 */ /* 0x000fe4000fffe1ff */
[----:B------:R-:W-:Y:S02]  /*1c40*/  USEL UR14, UR4, UR6, !UP0 ;  /* 0x00000006040e7287 */ /* 0x000fe4000c000000 */
[----:B------:R-:W-:Y:S02]  /*1c50*/  UIMAD UR7, UR15, UR7, UR5 ;  /* 0x000000070f0772a4 */ /* 0x000fe4000f8e0205 */
[----:B------:R-:W-:-:S02]  /*1c60*/  UIADD3 UR6, UPT, UPT, -UR14, URZ, URZ ;  /* 0x000000ff0e067290 */ /* 0x000fc4000fffe1ff */
[----:B------:R-:W-:Y:S02]  /*1c70*/  UIMAD UR8, UR12, UR8, UR43 ;  /* 0x000000080c0872a4 */ /* 0x000fe4000f8e022b */
[----:B------:R-:W-:Y:S02]  /*1c80*/  UIMAD UR13, UR10, UR6, UR4 ;  /* 0x000000060a0d72a4 */ /* 0x000fe4000f8e0204 */
[----:B-1----:R-:W-:Y:S02]  /*1c90*/  UIMAD UR11, UR8, UR20, UR9 ;  /* 0x00000014080b72a4 */ /* 0x002fe4000f8e0209 */
[----:B------:R-:W-:Y:S01]  /*1ca0*/  UIMAD UR12, UR7, UR21, UR16 ;  /* 0x00000015070c72a4 */ /* 0x000fe2000f8e0210 */
[----:B------:R-:W1:Y:S02]  /*1cb0*/  LDCU.64 UR4, c[0x0][0x4f8] ;  /* 0x00009f00ff0477ac */ /* 0x000e640008000a00 */
[----:B------:R-:W4:Y:S01]  /*1cc0*/  LDCU UR6, c[0x0][0x500] ;  /* 0x0000a000ff0677ac */ /* 0x000f220008000800 */
[----:B------:R-:W-:Y:S01]  /*1cd0*/  UIMAD UR13, UR13, UR19, UR17 ;  /* 0x000000130d0d72a4 */ /* 0x000fe2000f8e0211 */
[----:B------:R-:W-:Y:S01]  /*1ce0*/  UMOV UR28, URZ ;  /* 0x000000ff001c7c82 */ /* 0x000fe20008000000 */
[----:B------:R-:W-:Y:S01]  /*1cf0*/  UMOV UR7, UR31 ;  /* 0x0000001f00077c82 */ /* 0x000fe20008000000 */
[----:B------:R-:W-:Y:S01]  /*1d00*/  UMOV UR20, URZ ;  /* 0x000000ff00147c82 */ /* 0x000fe20008000000 */
[----:B------:R-:W-:Y:S01]  /*1d10*/  UMOV UR21, URZ ;  /* 0x000000ff00157c82 */ /* 0x000fe20008000000 */
[----:B---3--:R-:W-:-:S07]  /*1d20*/  UMOV UR22, URZ ;  /* 0x000000ff00167c82 */ /* 0x008fce0008000000 */
.L_x_29:
[----:B------:R-:W-:Y:S01]  /*1d30*/  @!P3 MOV R3, 0x5000 ;  /* 0x000050000003b802 */ /* 0x000fe20000000f00 */
[----:B------:R-:W-:Y:S01]  /*1d40*/  ULEA UR9, UR7, UR30, 0x3 ;  /* 0x0000001e07097291 */ /* 0x000fe2000f8e18ff */
[----:B--2---:R-:W-:Y:S11]  /*1d50*/  @P0 BRA `(.L_x_24) ;  /* 0x0000000000100947 */ /* 0x004ff60003800000 */
[----:B------:R-:W-:Y:S04]  /*1d60*/  MOV R4, UR27 ;  /* 0x0000001b00047c02 */ /* 0x000fe80008000f00 */
[----:B------:R-:W-:Y:S04]  /*1d70*/  SHF.L.U32 R4, R4, 0x1f, RZ ;  /* 0x0000001f04047819 */ /* 0x000fe800000006ff */
[----:B------:R-:W2:Y:S02]  /*1d80*/  SYNCS.PHASECHK.TRANS64.TRYWAIT P0, [UR9+0xa0], R4 ;  /* 0x0000a004ff0075a7 */ /* 0x000ea40008001109 */
[----:B--2---:R-:W-:Y:S05]  /*1d90*/  @!P0 BRA `(.L_x_25) ;  /* 0x0000006800048947 */ /* 0x004fea0003800000 */
.L_x_24:
[----:B------:R3:W-:Y:S01]  /*1da0*/  @!P3 SYNCS.ARRIVE.TRANS64 RZ, [UR9], R3 ;  /* 0x00000003ffffb9a7 */ /* 0x0007e20008000009 */
[----:B------:R-:W-:Y:S04]  /*1db0*/  ULOP3.LUT UR8, UR38, 0x2, URZ, 0xfc, !UPT ;  /* 0x0000000226087892 */ /* 0x000fe8000f8efcff */
[----:B------:R-:W-:Y:S09]  /*1dc0*/  UISETP.NE.AND UP0, UPT, UR8, 0x2, UPT ;  /* 0x000000020800788c */ /* 0x000ff2000bf05270 */
[----:B------:R-:W-:Y:S05]  /*1dd0*/  BRA.U UP0, `(.L_x_26) ;  /* 0x0000000100047547 */ /* 0x000fea000b800000 */
[----:B-1--4-:R-:W-:Y:S05]  /*1de0*/  BPT.TRAP 0x1 ;  /* 0x000000040000795c */ /* 0x012fea0000300000 */
.L_x_26:
[----:B------:R-:W-:Y:S04]  /*1df0*/  BSSY.RECONVERGENT B0, `(.L_x_27) ;  /* 0x0000003000007945 */ /* 0x000fe80003800200 */
[----:B------:R-:W-:Y:S05]  /*1e00*/  @P2 BRA `(.L_x_28) ;  /* 0x0000000000042947 */ /* 0x000fea0003800000 */
[----:B-1--4-:R-:W-:Y:S05]  /*1e10*/  BPT.TRAP 0x1 ;  /* 0x000000040000795c */ /* 0x012fea0000300000 */
.L_x_28:
[----:B-1--4-:R-:W-:Y:S05]  /*1e20*/  BSYNC.RECONVERGENT B0 ;  /* 0x0000000000007941 */ /* 0x012fea0003800200 */
.L_x_27:
[----:B------:R-:W-:Y:S02]  /*1e30*/  UIADD3 UR8, UPT, UPT, UR7, 0x1, URZ ;  /* 0x0000000107087890 */ /* 0x000fe4000fffe0ff */
[----:B------:R-:W-:Y:S02]  /*1e40*/  UIMAD UR15, UR20, UR23, UR4 ;  /* 0x00000017140f72a4 */ /* 0x000fe4000f8e0204 */
[----:B------:R-:W-:Y:S02]  /*1e50*/  UISETP.NE.AND UP0, UPT, UR8, 0x14, UPT ;  /* 0x000000140800788c */ /* 0x000fe4000bf05270 */
[----:B------:R-:W-:Y:S02]  /*1e60*/  ULEA UR17, UR7, UR30, 0xd ;  /* 0x0000001e07117291 */ /* 0x000fe4000f8e68ff */
[----:B------:R-:W-:Y:S02]  /*1e70*/  USEL UR10, URZ, 0x1, UP0 ;  /* 0x00000001ff0a7887 */ /* 0x000fe40008000000 */
[----:B------:R-:W-:Y:S02]  /*1e80*/  USEL UR31, UR8, URZ, UP0 ;  /* 0x000000ff081f7287 */ /* 0x000fe40008000000 */
[----:B------:R-:W-:Y:S02]  /*1e90*/  ULOP3.LUT UR27, UR27, UR10, URZ, 0x3c, !UPT ;  /* 0x0000000a1b1b7292 */ /* 0x000fe4000f8e3cff */
[----:B------:R-:W-:Y:S02]  /*1ea0*/  ULEA UR8, UR31, UR30, 0x3 ;  /* 0x0000001e1f087291 */ /* 0x000fe4000f8e18ff */
[----:B------:R-:W-:Y:S02]  /*1eb0*/  ULEA UR16, UR7, UR30, 0xb ;  /* 0x0000001e07107291 */ /* 0x000fe4000f8e58ff */
[----:B------:R-:W-:Y:S01]  /*1ec0*/  UIADD3 UR34, UP0, UPT, UR46, 0x80, URZ ;  /* 0x000000802e227890 */ /* 0x000fe2000ff1e0ff */
[----:B--2---:R-:W-:Y:S01]  /*1ed0*/  MOV R0, UR27 ;  /* 0x0000001b00007c02 */ /* 0x004fe20008000f00 */
[----:B------:R-:W-:Y:S02]  /*1ee0*/  ULOP3.LUT UR9, UR9, 0xfefffff8, URZ, 0xc0, !UPT ;  /* 0xfefffff809097892 */ /* 0x000fe4000f8ec0ff */
[----:B------:R-:W-:Y:S01]  /*1ef0*/  USHF.L.U32 UR10, UR28, 0x6, URZ ;  /* 0x000000061c0a7899 */ /* 0x000fe200080006ff */
[----:B------:R-:W-:Y:S01]  /*1f00*/  SHF.L.U32 R0, R0, 0x1f, RZ ;  /* 0x0000001f00007819 */ /* 0x000fe200000006ff */
[----:B------:R-:W-:Y:S02]  /*1f10*/  UIADD3.X UR35, UPT, UPT, URZ, UR47, URZ, UP0, !UPT ;  /* 0x0000002fff237290 */ /* 0x000fe400087fe4ff */
[----:B------:R-:W-:Y:S01]  /*1f20*/  UIADD3 UR32, UP3, UPT, UR46, 0x200, URZ ;  /* 0x000002002e207890 */ /* 0x000fe2000ff7e0ff */
[----:B------:R1:W2:Y:S01]  /*1f30*/  SYNCS.PHASECHK.TRANS64.TRYWAIT P0, [UR8+0xa0], R0 ;  /* 0x0000a000ff0075a7 */ /* 0x0002a20008001108 */
[----:B------:R-:W-:Y:S02]  /*1f40*/  UIMAD UR8, UR21, UR24, UR5 ;  /* 0x00000018150872a4 */ /* 0x000fe4000f8e0205 */
[----:B------:R-:W-:Y:S02]  /*1f50*/  UIMAD UR7, UR22, UR25, UR6 ;  /* 0x00000019160772a4 */ /* 0x000fe4000f8e0206 */
[----:B------:R-:W-:Y:S02]  /*1f60*/  ULEA UR15, UR8, UR15, 0x5 ;  /* 0x0000000f080f7291 */ /* 0x000fe4000f8e28ff */
[----:B------:R-:W-:Y:S02]  /*1f70*/  UIADD3 UR8, UPT, UPT, UR17, 0x4400, URZ ;  /* 0x0000440011087890 */ /* 0x000fe4000fffe0ff */
[----:B------:R-:W-:Y:S02]  /*1f80*/  ULEA UR7, UR7, UR15, 0xa ;  /* 0x0000000f07077291 */ /* 0x000fe4000f8e50ff */
[----:B------:R-:W-:Y:S02]  /*1f90*/  UIADD3.X UR33, UPT, UPT, URZ, UR47, URZ, UP3, !UPT ;  /* 0x0000002fff217290 */ /* 0x000fe40009ffe4ff */
[----:B------:R-:W-:Y:S02]  /*1fa0*/  UPRMT UR7, UR7, 0x5410, URZ ;  /* 0x0000541007077896 */ /* 0x000fe400080000ff */
[----:B------:R-:W-:Y:S02]  /*1fb0*/  UIADD3 UR16, UPT, UPT, UR16, 0x2c400, URZ ;  /* 0x0002c40010107890 */ /* 0x000fe4000fffe0ff */
[----:B------:R-:W-:Y:S02]  /*1fc0*/  UIADD3 UR37, UPT, UPT, UR20, 0x1, URZ ;  /* 0x0000000114257890 */ /* 0x000fe4000fffe0ff */
[----:B------:R-:W-:Y:S02]  /*1fd0*/  UIADD3 UR29, UPT, UPT, UR21, 0x1, URZ ;  /* 0x00000001151d7890 */ /* 0x000fe4000fffe0ff */
[----:B------:R-:W-:Y:S02]  /*1fe0*/  UISETP.NE.AND UP2, UPT, UR37, UR49, UPT ;  /* 0x000000312500728c */ /* 0x000fe4000bf45270 */
[----:B------:R-:W-:Y:S02]  /*1ff0*/  UIADD3 UR26, UPT, UPT, UR22, 0x1, URZ ;  /* 0x00000001161a7890 */ /* 0x000fe4000fffe0ff */
[----:B------:R-:W-:Y:S01]  /*2000*/  UIADD3 UR36, UPT, UPT, UR36, 0x1, URZ ;  /* 0x0000000124247890 */ /* 0x000fe2000fffe0ff */
[----:B------:R-:W-:Y:S01]  /*2010*/  UMOV UR44, 0x0 ;  /* 0x00000000002c7882 */ /* 0x000fe20000000000 */
[----:B------:R-:W-:Y:S01]  /*2020*/  UMOV UR45, 0x10000000 ;  /* 0x10000000002d7882 */ /* 0x000fe20000000000 */
[----:B------:R-:W-:Y:S01]  /*2030*/  UMOV UR17, UR9 ;  /* 0x0000000900117c82 */ /* 0x000fe20008000000 */
[----:B------:R4:W-:Y:S01]  /*2040*/  UTMALDG.5D.IM2COL.2CTA [UR8], [UR34], UR7, desc[UR44] ;  /* 0x00002c08220073b4 */ /* 0x0009e20008261007 */
[----:B------:R-:W-:Y:S02]  /*2050*/  UMOV UR19, UR10 ;  /* 0x0000000a00137c82 */ /* 0x000fe40008000000 */
[----:B------:R-:W-:Y:S04]  /*2060*/  @UP2 UIADD3 UR29, UPT, UPT, UR21, URZ, URZ ;  /* 0x000000ff151d2290 */ /* 0x000fe8000fffe0ff */
[----:B------:R-:W-:Y:S01]  /*2070*/  UISETP.NE.AND UP1, UPT, UR29, UR40, UPT ;  /* 0x000000281d00728c */ /* 0x000fe2000bf25270 */
[----:B------:R3:W-:Y:S10]  /*2080*/  UTMALDG.5D.2CTA [UR16], [UR32], desc[UR44] ;  /* 0x00002c10200075b4 */ /* 0x0007f40008221000 */
[----:B------:R-:W-:Y:S04]  /*2090*/  @UP1 UIADD3 UR26, UPT, UPT, UR22, URZ, URZ ;  /* 0x000000ff161a1290 */ /* 0x000fe8000fffe0ff */
[----:B------:R-:W-:Y:S02]  /*20a0*/  UISETP.NE.AND UP0, UPT, UR26, UR41, UPT ;  /* 0x000000291a00728c */ /* 0x000fe4000bf05270 */
[----:B----4-:R-:W-:Y:S09]  /*20b0*/  UIADD3 UR8, UPT, UPT, UR28, 0x1, URZ ;  /* 0x000000011c087890 */ /* 0x010ff2000fffe0ff */
[----:B------:R-:W-:Y:S01]  /*20c0*/  @UP0 UIADD3 UR8, UPT, UPT, UR28, URZ, URZ ;  /* 0x000000ff1c080290 */ /* 0x000fe2000fffe0ff */
[----:B------:R-:W-:Y:S01]  /*20d0*/  UMOV UR7, UR31 ;  /* 0x0000001f00077c82 */ /* 0x000fe20008000000 */
[----:B---3--:R-:W-:Y:S02]  /*20e0*/  USEL UR22, UR26, URZ, UP0 ;  /* 0x000000ff1a167287 */ /* 0x008fe40008000000 */
[----:B------:R-:W-:Y:S02]  /*20f0*/  UISETP.NE.AND UP0, UPT, UR36, UR42, UPT ;  /* 0x0000002a2400728c */ /* 0x000fe4000bf05270 */
[----:B------:R-:W-:Y:S02]  /*2100*/  USEL UR20, UR37, URZ, UP2 ;  /* 0x000000ff25147287 */ /* 0x000fe40009000000 */
[----:B------:R-:W-:Y:S01]  /*2110*/  USEL UR21, UR29, URZ, UP1 ;  /* 0x000000ff1d157287 */ /* 0x000fe20008800000 */
[----:B------:R-:W-:Y:S04]  /*2120*/  UMOV UR28, UR8 ;  /* 0x00000008001c7c82 */ /* 0x000fe80008000000 */
[----:B-1----:R-:W-:Y:S07]  /*2130*/  BRA.U UP0, `(.L_x_29) ;  /* 0xfffffff900fc7547 */ /* 0x002fee000b83ffff */
.L_x_23:
[----:B------:R-:W-:Y:S01]  /*2140*/  ULEA UR4, UR31, UR30, 0x3 ;  /* 0x0000001e1f047291 */ /* 0x000fe2000f8e18ff */
[----:B-1----:R-:W-:Y:S01]  /*2150*/  MOV R0, UR27 ;  /* 0x0000001b00007c02 */ /* 0x002fe20008000f00 */
[----:B------:R-:W-:Y:S01]  /*2160*/  @!P1 SYNCS.ARRIVE.TRANS64.A1T0 RZ, [UR30+0x158], RZ ;  /* 0x000158ffffff99a7 */ /* 0x000fe2000810001e */
[----:B------:R-:W-:Y:S02]  /*2170*/  UISETP.GE.AND UP0, UPT, UR52, 0x1, UPT ;  /* 0x000000013400788c */ /* 0x000fe4000bf06270 */
[----:B------:R-:W-:-:S04]  /*2180*/  SHF.L.U32 R0, R0, 0x1f, RZ ;  /* 0x0000001f00007819 */ /* 0x000fc800000006ff */
[----:B--2---:R1:W2:Y:S03]  /*2190*/  SYNCS.PHASECHK.TRANS64.TRYWAIT P0, [UR4+0xa0], R0 ;  /* 0x0000a000ff0075a7 */ /* 0x0042a60008001104 */
[----:B------:R-:W-:Y:S05]  /*21a0*/  BRA.U !UP0, `(.L_x_30) ;  /* 0x0000000508a47547 */ /* 0x000fea000b800000 */
[----:B------:R-:W3:Y:S01]  /*21b0*/  LDCU.128 UR8, c[0x0][0x480] ;  /* 0x00009000ff0877ac */ /* 0x000ee20008000c00 */
[----:B------:R-:W4:Y:S01]  /*21c0*/  LDCU.128 UR32, c[0x0][0x490] ;  /* 0x00009200ff2077ac */ /* 0x000f220008000c00 */
[----:B------:R-:W1:Y:S01]  /*21d0*/  LDCU UR13, c[0x0][0x4c8] ;  /* 0x00009900ff0d77ac */ /* 0x000e620008000800 */
        /* <DEDUP_REMOVED lines=10> */
[----:B------:R-:W1:Y:S05]  /*2280*/  LDCU.64 UR40, c[0x0][0x390] ;  /* 0x00007200ff2877ac */ /* 0x000e6a0008000a00 */
[----:B------:R-:W-:Y:S01]  /*2290*/  UMOV UR4, UR7 ;  /* 0x0000000700047c82 */ /* 0x000fe20008000000 */
[----:B------:R-:W1:Y:S01]  /*22a0*/  LDCU.64 UR24, c[0x0][0x4d0] ;  /* 0x00009a00ff1877ac */ /* 0x000e620008000a00 */
[----:B------:R-:W-:Y:S01]  /*22b0*/  USHF.R.U32.HI UR4, URZ, UR33, UR4 ;  /* 0x00000021ff047299 */ /* 0x000fe20008011604 */
[----:B------:R-:W4:Y:S03]  /*22c0*/  LDCU.64 UR32, c[0x0][0x4c0] ;  /* 0x00009800ff2077ac */ /* 0x000f260008000a00 */
[----:B------:R-:W-:-:S02]  /*22d0*/  USEL UR4, UR5, UR4, !UP0 ;  /* 0x0000000405047287 */ /* 0x000fc4000c000000 */
[----:B------:R-:W-:Y:S02]  /*22e0*/  UISETP.NE.AND UP0, UPT, UR34, 0x1, UPT ;  /* 0x000000012200788c */ /* 0x000fe4000bf05270 */
[----:B------:R-:W-:Y:S02]  /*22f0*/  UIMAD.WIDE.U32 UR6, UR4, UR35, URZ ;  /* 0x00000023040672a5 */ /* 0x000fe4000f8e00ff */
[----:B------:R-:W-:Y:S01]  /*2300*/  UIADD3 UR42, UPT, UPT, UR52, UR42, URZ ;  /* 0x0000002a342a7290 */ /* 0x000fe2000fffe0ff */
[----:B------:R-:W-:-:S04]  /*2310*/  UMOV UR37, UR52 ;  /* 0x0000003400257c82 */ /* 0x000fc80008000000 */
[----:B------:R-:W-:Y:S01]  /*2320*/  UMOV UR6, UR7 ;  /* 0x0000000700067c82 */ /* 0x000fe20008000000 */
[----:B------:R-:W-:Y:S02]  /*2330*/  UIADD3 UR7, UPT, UPT, -UR5, URZ, URZ ;  /* 0x000000ff05077290 */ /* 0x000fe4000fffe1ff */
[----:B---3--:R-:W-:Y:S02]  /*2340*/  USHF.R.U32.HI UR6, URZ, UR9, UR6 ;  /* 0x00000009ff067299 */ /* 0x008fe40008011606 */
[----:B------:R-:W-:Y:S02]  /*2350*/  UIMAD UR7, UR8, UR7, UR43 ;  /* 0x00000007080772a4 */ /* 0x000fe4000f8e022b */
[----:B------:R-:W-:Y:S02]  /*2360*/  USEL UR14, UR4, UR6, !UP0 ;  /* 0x00000006040e7287 */ /* 0x000fe4000c000000 */
[----:B------:R-:W-:Y:S02]  /*2370*/  UIADD3 UR6, UPT, UPT, -UR4, URZ, URZ ;  /* 0x000000ff04067290 */ /* 0x000fe4000fffe1ff */
[----:B------:R-:W-:-:S02]  /*2380*/  UIADD3 UR9, UPT, UPT, -UR14, URZ, URZ ;  /* 0x000000ff0e097290 */ /* 0x000fc4000fffe1ff */
[----:B------:R-:W-:Y:S02]  /*2390*/  UIMAD UR12, UR11, UR6, UR5 ;  /* 0x000000060b0c72a4 */ /* 0x000fe4000f8e0205 */
[----:B------:R-:W-:Y:S02]  /*23a0*/  UIMAD UR9, UR34, UR9, UR4 ;  /* 0x00000009220972a4 */ /* 0x000fe4000f8e0204 */
[----:B----4-:R-:W-:Y:S01]  /*23b0*/  UIMAD UR11, UR7, UR32, UR10 ;  /* 0x00000020070b72a4 */ /* 0x010fe2000f8e020a */
[----:B------:R-:W3:Y:S02]  /*23c0*/  LDCU UR43, c[0x0][0x38c] ;  /* 0x00007180ff2b77ac */ /* 0x000ee40008000800 */
[----:B------:R-:W4:Y:S01]  /*23d0*/  LDCU UR6, c[0x0][0x500] ;  /* 0x0000a000ff0677ac */ /* 0x000f220008000800 */
[----:B------:R-:W2:Y:S01]  /*23e0*/  LDCU.64 UR4, c[0x0][0x4f8] ;  /* 0x00009f00ff0477ac */ /* 0x000ea20008000a00 */
[----:B-1----:R-:W-:Y:S02]  /*23f0*/  UIMAD UR12, UR12, UR33, UR16 ;  /* 0x000000210c0c72a4 */ /* 0x002fe4000f8e0210 */
[----:B------:R-:W-:Y:S01]  /*2400*/  UIMAD UR13, UR9, UR13, UR17 ;  /* 0x0000000d090d72a4 */ /* 0x000fe2000f8e0211 */
[----:B------:R-:W-:-:S11]  /*2410*/  UMOV UR7, UR31 ;  /* 0x0000001f00077c82 */ /* 0x000fd60008000000 */
.L_x_36:
[----:B------:R-:W-:Y:S01]  /*2420*/  @!P3 MOV R3, 0x5000 ;  /* 0x000050000003b802 */ /* 0x000fe20000000f00 */
[----:B------:R-:W-:Y:S01]  /*2430*/  ULEA UR9, UR7, UR30, 0x3 ;  /* 0x0000001e07097291 */ /* 0x000fe2000f8e18ff */
[----:B--23--:R-:W-:Y:S11]  /*2440*/  @P0 BRA `(.L_x_31) ;  /* 0x0000000000100947 */ /* 0x00cff60003800000 */
[----:B------:R-:W-:Y:S04]  /*2450*/  MOV R4, UR27 ;  /* 0x0000001b00047c02 */ /* 0x000fe80008000f00 */
[----:B------:R-:W-:Y:S04]  /*2460*/  SHF.L.U32 R4, R4, 0x1f, RZ ;  /* 0x0000001f04047819 */ /* 0x000fe800000006ff */
[----:B------:R-:W1:Y:S02]  /*2470*/  SYNCS.PHASECHK.TRANS64.TRYWAIT P0, [UR9+0xa0], R4 ;  /* 0x0000a004ff0075a7 */ /* 0x000e640008001109 */
[----:B-1----:R-:W-:Y:S05]  /*2480*/  @!P0 BRA `(.L_x_32) ;  /* 0x0000006000608947 */ /* 0x002fea0003800000 */
.L_x_31:
[----:B------:R2:W-:Y:S01]  /*2490*/  @!P3 SYNCS.ARRIVE.TRANS64 RZ, [UR9], R3 ;  /* 0x00000003ffffb9a7 */ /* 0x0005e20008000009 */
[----:B------:R-:W-:Y:S04]  /*24a0*/  ULOP3.LUT UR8, UR38, 0x2, URZ, 0xfc, !UPT ;  /* 0x0000000226087892 */ /* 0x000fe8000f8efcff */
[----:B------:R-:W-:Y:S09]  /*24b0*/  UISETP.NE.AND UP0, UPT, UR8, 0x2, UPT ;  /* 0x000000020800788c */ /* 0x000ff2000bf05270 */
[----:B------:R-:W-:Y:S05]  /*24c0*/  BRA.U UP0, `(.L_x_33) ;  /* 0x0000000100047547 */ /* 0x000fea000b800000 */
[----:B---34-:R-:W-:Y:S05]  /*24d0*/  BPT.TRAP 0x1 ;  /* 0x000000040000795c */ /* 0x018fea0000300000 */
.L_x_33:
[----:B------:R-:W-:Y:S04]  /*24e0*/  BSSY.RECONVERGENT B0, `(.L_x_34) ;  /* 0x0000003000007945 */ /* 0x000fe80003800200 */
[----:B------:R-:W-:Y:S05]  /*24f0*/  @P2 BRA `(.L_x_35) ;  /* 0x0000000000042947 */ /* 0x000fea0003800000 */
[----:B---34-:R-:W-:Y:S05]  /*2500*/  BPT.TRAP 0x1 ;  /* 0x000000040000795c */ /* 0x018fea0000300000 */
.L_x_35:
[----:B---34-:R-:W-:Y:S05]  /*2510*/  BSYNC.RECONVERGENT B0 ;  /* 0x0000000000007941 */ /* 0x018fea0003800200 */
.L_x_34:
        /* <DEDUP_REMOVED lines=8> */
[----:B------:R-:W-:Y:S02]  /*25a0*/  UIMAD UR10, UR21, UR24, UR5 ;  /* 0x00000018150a72a4 */ /* 0x000fe4000f8e0205 */
[----:B------:R-:W-:Y:S01]  /*25b0*/  UIADD3 UR34, UP0, UPT, UR46, 0x80, URZ ;  /* 0x000000802e227890 */ /* 0x000fe2000ff1e0ff */
[----:B-1----:R-:W-:Y:S01]  /*25c0*/  MOV R0, UR27 ;  /* 0x0000001b00007c02 */ /* 0x002fe20008000f00 */
[----:B------:R-:W-:Y:S02]  /*25d0*/  ULEA UR15, UR10, UR15, 0x5 ;  /* 0x0000000f0a0f7291 */ /* 0x000fe4000f8e28ff */
[----:B------:R-:W-:Y:S01]  /*25e0*/  USHF.L.U32 UR19, UR28, 0x6, URZ ;  /* 0x000000061c137899 */ /* 0x000fe200080006ff */
[----:B------:R-:W-:Y:S01]  /*25f0*/  SHF.L.U32 R0, R0, 0x1f, RZ ;  /* 0x0000001f00007819 */ /* 0x000fe200000006ff */
[----:B------:R-:W-:Y:S02]  /*2600*/  ULOP3.LUT UR9, UR9, 0xfefffff8, URZ, 0xc0, !UPT ;  /* 0xfefffff809097892 */ /* 0x000fe4000f8ec0ff */
[----:B------:R-:W-:Y:S01]  /*2610*/  UIADD3.X UR35, UPT, UPT, URZ, UR47, URZ, UP0, !UPT ;  /* 0x0000002fff237290 */ /* 0x000fe200087fe4ff */
[----:B------:R1:W3:Y:S01]  /*2620*/  SYNCS.PHASECHK.TRANS64.TRYWAIT P0, [UR8+0xa0], R0 ;  /* 0x0000a000ff0075a7 */ /* 0x0002e20008001108 */
[----:B------:R-:W-:Y:S02]  /*2630*/  ULEA UR8, UR7, UR30, 0xd ;  /* 0x0000001e07087291 */ /* 0x000fe4000f8e68ff */
[----:B------:R-:W-:Y:S02]  /*2640*/  UIMAD UR7, UR22, UR25, UR6 ;  /* 0x00000019160772a4 */ /* 0x000fe4000f8e0206 */
[----:B------:R-:W-:Y:S02]  /*2650*/  UIADD3 UR8, UPT, UPT, UR8, 0x4400, URZ ;  /* 0x0000440008087890 */ /* 0x000fe4000fffe0ff */
[----:B------:R-:W-:Y:S02]  /*2660*/  ULEA UR7, UR7, UR15, 0xa ;  /* 0x0000000f07077291 */ /* 0x000fe4000f8e50ff */
[----:B------:R-:W-:Y:S02]  /*2670*/  UIADD3 UR32, UP3, UPT, UR46, 0x200, URZ ;  /* 0x000002002e207890 */ /* 0x000fe4000ff7e0ff */
[----:B------:R-:W-:Y:S02]  /*2680*/  UPRMT UR7, UR7, 0x5410, URZ ;  /* 0x0000541007077896 */ /* 0x000fe400080000ff */
[----:B------:R-:W-:Y:S02]  /*2690*/  UIADD3.X UR33, UPT, UPT, URZ, UR47, URZ, UP3, !UPT ;  /* 0x0000002fff217290 */ /* 0x000fe40009ffe4ff */
[----:B------:R-:W-:Y:S02]  /*26a0*/  UIADD3 UR16, UPT, UPT, UR16, 0x2c400, URZ ;  /* 0x0002c40010107890 */ /* 0x000fe4000fffe0ff */
[----:B------:R-:W-:Y:S02]  /*26b0*/  UIADD3 UR36, UPT, UPT, UR20, 0x1, URZ ;  /* 0x0000000114247890 */ /* 0x000fe4000fffe0ff */
[----:B------:R-:W-:Y:S02]  /*26c0*/  UIADD3 UR29, UPT, UPT, UR21, 0x1, URZ ;  /* 0x00000001151d7890 */ /* 0x000fe4000fffe0ff */
[----:B------:R-:W-:Y:S02]  /*26d0*/  UISETP.NE.AND UP2, UPT, UR36, UR43, UPT ;  /* 0x0000002b2400728c */ /* 0x000fe4000bf45270 */
[----:B------:R-:W-:Y:S01]  /*26e0*/  UIADD3 UR26, UPT, UPT, UR22, 0x1, URZ ;  /* 0x00000001161a7890 */ /* 0x000fe2000fffe0ff */
[----:B------:R-:W-:Y:S01]  /*26f0*/  UMOV UR44, 0x0 ;  /* 0x00000000002c7882 */ /* 0x000fe20000000000 */
[----:B------:R-:W-:Y:S01]  /*2700*/  UMOV UR45, 0x10000000 ;  /* 0x10000000002d7882 */ /* 0x000fe20000000000 */
[----:B------:R-:W-:Y:S01]  /*2710*/  UMOV UR10, UR19 ;  /* 0x00000013000a7c82 */ /* 0x000fe20008000000 */
[----:B------:R-:W-:Y:S01]  /*2720*/  UMOV UR17, UR9 ;  /* 0x0000000900117c82 */ /* 0x000fe20008000000 */
[----:B------:R4:W-:Y:S04]  /*2730*/  UTMALDG.5D.IM2COL.2CTA [UR8], [UR34], UR7, desc[UR44] ;  /* 0x00002c08220073b4 */ /* 0x0009e80008261007 */
[----:B------:R-:W-:Y:S04]  /*2740*/  @UP2 UIADD3 UR29, UPT, UPT, UR21, URZ, URZ ;  /* 0x000000ff151d2290 */ /* 0x000fe8000fffe0ff */
[----:B------:R-:W-:Y:S01]  /*2750*/  UISETP.NE.AND UP1, UPT, UR29, UR40, UPT ;  /* 0x000000281d00728c */ /* 0x000fe2000bf25270 */
[----:B------:R2:W-:Y:S10]  /*2760*/  UTMALDG.5D.2CTA [UR16], [UR32], desc[UR44] ;  /* 0x00002c10200075b4 */ /* 0x0005f40008221000 */
[----:B------:R-:W-:Y:S04]  /*2770*/  @UP1 UIADD3 UR26, UPT, UPT, UR22, URZ, URZ ;  /* 0x000000ff161a1290 */ /* 0x000fe8000fffe0ff */
[----:B------:R-:W-:Y:S02]  /*2780*/  UISETP.NE.AND UP0, UPT, UR26, UR41, UPT ;  /* 0x000000291a00728c */ /* 0x000fe4000bf05270 */
[----:B----4-:R-:W-:Y:S09]  /*2790*/  UIADD3 UR8, UPT, UPT, UR28, 0x1, URZ ;  /* 0x000000011c087890 */ /* 0x010ff2000fffe0ff */
[----:B------:R-:W-:Y:S02]  /*27a0*/  @UP0 UIADD3 UR8, UPT, UPT, UR28, URZ, URZ ;  /* 0x000000ff1c080290 */ /* 0x000fe4000fffe0ff */
[----:B------:R-:W-:Y:S02]  /*27b0*/  UIADD3 UR7, UPT, UPT, UR37, -0x1, URZ ;  /* 0xffffffff25077890 */ /* 0x000fe4000fffe0ff */
[----:B--2---:R-:W-:Y:S02]  /*27c0*/  USEL UR22, UR26, URZ, UP0 ;  /* 0x000000ff1a167287 */ /* 0x004fe40008000000 */
[----:B------:R-:W-:Y:S02]  /*27d0*/  UISETP.GT.U32.AND UP0, UPT, UR37, 0x1, UPT ;  /* 0x000000012500788c */ /* 0x000fe4000bf04070 */
[----:B------:R-:W-:Y:S02]  /*27e0*/  USEL UR20, UR36, URZ, UP2 ;  /* 0x000000ff24147287 */ /* 0x000fe40009000000 */
[----:B------:R-:W-:Y:S01]  /*27f0*/  USEL UR21, UR29, URZ, UP1 ;  /* 0x000000ff1d157287 */ /* 0x000fe20008800000 */
[----:B------:R-:W-:Y:S01]  /*2800*/  UMOV UR37, UR7 ;  /* 0x0000000700257c82 */ /* 0x000fe20008000000 */
[----:B------:R-:W-:Y:S01]  /*2810*/  UMOV UR7, UR31 ;  /* 0x0000001f00077c82 */ /* 0x000fe20008000000 */
[----:B------:R-:W-:Y:S02]  /*2820*/  UMOV UR28, UR8 ;  /* 0x00000008001c7c82 */ /* 0x000fe40008000000 */
[----:B-1----:R-:W-:Y:S07]  /*2830*/  BRA.U UP0, `(.L_x_36) ;  /* 0xfffffff900f87547 */ /* 0x002fee000b83ffff */
.L_x_30:
[----:B------:R-:W-:Y:S01]  /*2840*/  SHF.L.U32 R3, R2, 0x1f, RZ ;  /* 0x0000001f02037819 */ /* 0x000fe200000006ff */
[----:B------:R-:W-:-:S03]  /*2850*/  NOP ;  /* 0x0000000000007918 */ /* 0x000fc60000000000 */
[----:B--23--:R-:W2:Y:S02]  /*2860*/  SYNCS.PHASECHK.TRANS64.TRYWAIT P0, [UR30+0x160], R3 ;  /* 0x00016003ff0075a7 */ /* 0x00cea4000800111e */
[----:B--2---:R-:W-:Y:S05]  /*2870*/  @!P0 BRA `(.L_x_37) ;  /* 0x0000005c007c8947 */ /* 0x004fea0003800000 */
.L_x_126:
[----:B------:R-:W2:Y:S01]  /*2880*/  LDS.128 R4, [UR30+0x1a0] ;  /* 0x0001a01eff047984 */ /* 0x000ea20008000c00 */
[----:B------:R-:W-:Y:S02]  /*2890*/  UIADD3 UR4, UPT, UPT, UR30, 0x168, URZ ;  /* 0x000001681e047890 */ /* 0x000fe4000fffe0ff */
[----:B------:R-:W-:Y:S01]  /*28a0*/  UISETP.GE.AND UP0, UPT, UR39, 0x1, UPT ;  /* 0x000000012700788c */ /* 0x000fe2000bf06270 */
[----:B------:R-:W-:Y:S01]  /*28b0*/  @!PT LDS RZ, [RZ] ;  /* 0x00000000fffff984 */ /* 0x000fe20000000800 */
[----:B------:R-:W-:Y:S01]  /*28c0*/  @!PT LDS RZ, [RZ] ;  /* 0x00000000fffff984 */ /* 0x000fe20000000800 */
[----:B------:R-:W-:Y:S01]  /*28d0*/  @!PT LDS RZ, [RZ] ;  /* 0x00000000fffff984 */ /* 0x000fe20000000800 */
[----:B------:R-:W-:Y:S01]  /*28e0*/  @!PT LDS RZ, [RZ] ;  /* 0x00000000fffff984 */ /* 0x000fe20000000800 */
[----:B------:R3:W-:Y:S06]  /*28f0*/  MEMBAR.ALL.CTA ;  /* 0x0000000000007992 */ /* 0x0007ec0000008000 */
[----:B---3--:R-:W3:Y:S01]  /*2900*/  FENCE.VIEW.ASYNC.S ;  /* 0x00000000000073c6 */ /* 0x008ee20000000000 */
[----:B------:R-:W-:-:S09]  /*2910*/  UPRMT UR4, URZ, 0x654, UR4 ;  /* 0x00000654ff047896 */ /* 0x000fd20008000004 */
[----:B---3--:R-:W-:Y:S01]  /*2920*/  SYNCS.ARRIVE.TRANS64.RED.A1T0 RZ, [UR4], RZ ;  /* 0x000000ffffff79a7 */ /* 0x008fe20008100404 */
[----:B--2---:R-:W-:-:S13]  /*2930*/  LOP3.LUT P0, RZ, R6, 0x1, RZ, 0xc0, !PT ;  /* 0x0000000106ff7812 */ /* 0x004fda000780c0ff */
[----:B------:R-:W-:Y:S01]  /*2940*/  VOTEU.ANY UP1, P0 ;  /* 0x0000000000ff7886 */ /* 0x000fe20000020100 */
[----:B------:R-:W-:-:S13]  /*2950*/  PLOP3.LUT P0, PT, PT, PT, UP1, 0x80, 0x8 ;  /* 0x000000000008781c */ /* 0x000fda0003f0f018 */
[----:B-1----:R-:W-:Y:S02]  /*2960*/  @P0 MOV R0, R4 ;  /* 0x0000000400000202 */ /* 0x002fe40000000f00 */
[----:B------:R-:W-:Y:S02]  /*2970*/  @P0 LOP3.LUT R4, R5, 0xffff, RZ, 0xc0, !PT ;  /* 0x0000ffff05040812 */ /* 0x000fe400078ec0ff */
[----:B------:R-:W-:Y:S02]  /*2980*/  @P0 R2UR UR6, R0 ;  /* 0x00000000000602ca */ /* 0x000fe400000e0000 */
[----:B------:R-:W-:-:S11]  /*2990*/  @P0 R2UR UR5, R4 ;  /* 0x00000000040502ca */ /* 0x000fd600000e0000 */
[----:B------:R-:W-:Y:S02]  /*29a0*/  @UP1 UMOV UR50, UR6 ;  /* 0x0000000600321c82 */ /* 0x000fe40008000000 */
[----:B------:R-:W-:Y:S01]  /*29b0*/  @UP1 UMOV UR48, UR5 ;  /* 0x0000000500301c82 */ /* 0x000fe20008000000 */
[----:B------:R-:W-:Y:S05]  /*29c0*/  BRA.U !UP0, `(.L_x_38) ;  /* 0x0000000108d47547 */ /* 0x000fea000b800000 */
[----:B------:R-:W1:Y:S01]  /*29d0*/  LDCU.128 UR16, c[0x0][0xc10] ;  /* 0x00018200ff1077ac */ /* 0x000e620008000c00 */
[----:B------:R-:W2:Y:S01]  /*29e0*/  LDCU UR20, c[0x0][0xc20] ;  /* 0x00018400ff1477ac */ /* 0x000ea20008000800 */
[----:B------:R-:W3:Y:S01]  /*29f0*/  LDCU UR13, c[0x0][0xc0c] ;  /* 0x00018180ff0d77ac */ /* 0x000ee20008000800 */
[----:B------:R-:W4:Y:S01]  /*2a00*/  LDCU.64 UR14, c[0x0][0xc28] ;  /* 0x00018500ff0e77ac */ /* 0x000f220008000a00 */
[----:B------:R-:W-:Y:S02]  /*2a10*/  UISETP.NE.AND UP3, UPT, UR39, 0x1, UPT ;  /* 0x000000012700788c */ /* 0x000fe4000bf65270 */
[----:B-1----:R-:W-:Y:S02]  /*2a20*/  UIMAD.WIDE.U32 UR4, UR53, UR19, URZ ;  /* 0x00000013350472a5 */ /* 0x002fe4000f8e00ff */
[----:B------:R-:W-:Y:S02]  /*2a30*/  UIMAD.WIDE.U32 UR6, UR54, UR16, URZ ;  /* 0x00000010360672a5 */ /* 0x000fe4000f8e00ff */
[----:B------:R-:W-:-:S02]  /*2a40*/  UISETP.NE.AND UP0, UPT, UR18, 0x1, UPT ;  /* 0x000000011200788c */ /* 0x000fc4000bf05270 */
[----:B------:R-:W-:Y:S01]  /*2a50*/  UIMAD.WIDE.U32 UR10, UR48, UR19, URZ ;  /* 0x00000013300a72a5 */ /* 0x000fe2000f8e00ff */
[----:B------:R-:W-:Y:S01]  /*2a60*/  UMOV UR4, UR5 ;  /* 0x0000000500047c82 */ /* 0x000fe20008000000 */
[----:B---3--:R-:W-:Y:S02]  /*2a70*/  UISETP.NE.AND UP2, UPT, UR13, 0x1, UPT ;  /* 0x000000010d00788c */ /* 0x008fe4000bf45270 */
[----:B--2---:R-:W-:Y:S02]  /*2a80*/  USHF.R.U32.HI UR5, URZ, UR20, UR4 ;  /* 0x00000014ff057299 */ /* 0x004fe40008011604 */
[----:B------:R-:W-:Y:S01]  /*2a90*/  UIMAD.WIDE.U32 UR8, UR50, UR16, URZ ;  /* 0x00000010320872a5 */ /* 0x000fe2000f8e00ff */
[----:B------:R-:W-:Y:S01]  /*2aa0*/  UMOV UR4, UR7 ;  /* 0x0000000700047c82 */ /* 0x000fe20008000000 */
[----:B------:R-:W-:Y:S02]  /*2ab0*/  USEL UR5, UR53, UR5, !UP0 ;  /* 0x0000000535057287 */ /* 0x000fe4000c000000 */
[----:B------:R-:W-:-:S02]  /*2ac0*/  USHF.R.U32.HI UR4, URZ, UR17, UR4 ;  /* 0x00000011ff047299 */ /* 0x000fc40008011604 */
[----:B----4-:R-:W-:Y:S02]  /*2ad0*/  UIMAD.WIDE.U32 UR6, UR5, UR14, URZ ;  /* 0x0000000e050672a5 */ /* 0x010fe4000f8e00ff */
[----:B------:R-:W-:Y:S01]  /*2ae0*/  USEL UR12, UR54, UR4, !UP2 ;  /* 0x00000004360c7287 */ /* 0x000fe2000d000000 */
[----:B------:R-:W-:Y:S02]  /*2af0*/  UMOV UR8, UR9 ;  /* 0x0000000900087c82 */ /* 0x000fe40008000000 */
[----:B------:R-:W-:Y:S01]  /*2b00*/  UMOV UR4, UR11 ;  /* 0x0000000b00047c82 */ /* 0x000fe20008000000 */
[----:B------:R-:W-:Y:S01]  /*2b10*/  UIMAD.WIDE.U32 UR10, UR12, UR14, URZ ;  /* 0x0000000e0c0a72a5 */ /* 0x000fe2000f8e00ff */
[----:B------:R-:W-:Y:S01]  /*2b20*/  UMOV UR6, UR7 ;  /* 0x0000000700067c82 */ /* 0x000fe20008000000 */
[----:B------:R-:W-:Y:S02]  /*2b30*/  USHF.R.U32.HI UR4, URZ, UR20, UR4 ;  /* 0x00000014ff047299 */ /* 0x000fe40008011604 */
[----:B------:R-:W-:-:S02]  /*2b40*/  @UP3 USHF.R.U32.HI UR5, URZ, UR15, UR6 ;  /* 0x0000000fff053299 */ /* 0x000fc40008011606 */
[----:B------:R-:W-:Y:S01]  /*2b50*/  USHF.R.U32.HI UR17, URZ, UR17, UR8 ;  /* 0x00000011ff117299 */ /* 0x000fe20008011608 */
[----:B------:R-:W-:Y:S01]  /*2b60*/  UMOV UR6, UR11 ;  /* 0x0000000b00067c82 */ /* 0x000fe20008000000 */
[----:B------:R-:W-:Y:S02]  /*2b70*/  USEL UR4, UR48, UR4, !UP0 ;  /* 0x0000000430047287 */ /* 0x000fe4000c000000 */
[----:B------:R-:W-:Y:S02]  /*2b80*/  @UP3 USHF.R.U32.HI UR12, URZ, UR15, UR6 ;  /* 0x0000000fff0c3299 */ /* 0x000fe40008011606 */
[----:B------:R-:W-:Y:S02]  /*2b90*/  UIMAD UR6, UR39, UR5, URZ ;  /* 0x00000005270672a4 */ /* 0x000fe4000f8e02ff */
[----:B------:R-:W-:Y:S02]  /*2ba0*/  USEL UR5, UR50, UR17, !UP2 ;  /* 0x0000001132057287 */ /* 0x000fe4000d000000 */
[----:B------:R-:W-:-:S02]  /*2bb0*/  UIMAD UR8, UR39, UR12, URZ ;  /* 0x0000000c270872a4 */ /* 0x000fc4000f8e02ff */
[----:B------:R-:W-:Y:S02]  /*2bc0*/  UISETP.GE.AND UP0, UPT, UR4, UR6, UPT ;  /* 0x000000060400728c */ /* 0x000fe4000bf06270 */
[----:B------:R-:W-:Y:S02]  /*2bd0*/  UIMAD.WIDE.U32 UR6, UR4, UR14, URZ ;  /* 0x0000000e040672a5 */ /* 0x000fe4000f8e00ff */
[----:B------:R-:W-:Y:S02]  /*2be0*/  UISETP.GE.OR UP0, UPT, UR5, UR8, UP0 ;  /* 0x000000080500728c */ /* 0x000fe40008706670 */
[----:B------:R-:W-:Y:S02]  /*2bf0*/  UIMAD.WIDE.U32 UR8, UR5, UR14, URZ ;  /* 0x0000000e050872a5 */ /* 0x000fe4000f8e00ff */
[----:B------:R-:W-:Y:S01]  /*2c00*/  UIADD3 UR10, UPT, UPT, -UR4, URZ, URZ ;  /* 0x000000ff040a7290 */ /* 0x000fe2000fffe1ff */
[----:B------:R-:W-:Y:S02]  /*2c10*/  UMOV UR6, UR7 ;  /* 0x0000000700067c82 */ /* 0x000fe40008000000 */
[----:B------:R-:W-:-:S02]  /*2c20*/  USHF.R.U32.HI UR6, URZ, UR15, UR6 ;  /* 0x0000000fff067299 */ /* 0x000fc40008011606 */
[----:B------:R-:W-:Y:S02]  /*2c30*/  UIMAD UR10, UR18, UR10, UR48 ;  /* 0x0000000a120a72a4 */ /* 0x000fe4000f8e0230 */
[----:B------:R-:W-:Y:S01]  /*2c40*/  USEL UR6, UR4, UR6, !UP3 ;  /* 0x0000000604067287 */ /* 0x000fe2000d800000 */
[----:B------:R-:W-:Y:S01]  /*2c50*/  @!UP0 UMOV UR7, UR9 ;  /* 0x0000000900078c82 */ /* 0x000fe20008000000 */
[----:B------:R-:W-:Y:S02]  /*2c60*/  UIADD3 UR9, UPT, UPT, -UR5, URZ, URZ ;  /* 0x000000ff05097290 */ /* 0x000fe4000fffe1ff */
[----:B------:R-:W-:Y:S02]  /*2c70*/  @!UP0 USHF.R.U32.HI UR7, URZ, UR15, UR7 ;  /* 0x0000000fff078299 */ /* 0x000fe40008011607 */
[----:B------:R-:W-:Y:S02]  /*2c80*/  UIADD3 UR8, UPT, UPT, -UR6, URZ, URZ ;  /* 0x000000ff06087290 */ /* 0x000fe4000fffe1ff */
[----:B------:R-:W-:-:S02]  /*2c90*/  @!UP0 USEL UR7, UR5, UR7, !UP3 ;  /* 0x0000000705078287 */ /* 0x000fc4000d800000 */
[----:B------:R-:W-:Y:S02]  /*2ca0*/  UIMAD UR8, UR39, UR8, UR4 ;  /* 0x00000008270872a4 */ /* 0x000fe4000f8e0204 */
[----:B------:R-:W-:Y:S02]  /*2cb0*/  @!UP0 UIADD3 UR6, UPT, UPT, UR6, -UR7, URZ ;  /* 0x8000000706068290 */ /* 0x000fe4000fffe0ff */
[----:B------:R-:W-:Y:S02]  /*2cc0*/  @!UP0 UIMAD UR7, UR8, UR12, UR7 ;  /* 0x0000000c080782a4 */ /* 0x000fe4000f8e0207 */
[----:B------:R-:W-:Y:S02]  /*2cd0*/  @!UP0 UIMAD UR4, UR39, UR6, UR5 ;  /* 0x00000006270482a4 */ /* 0x000fe4000f8e0205 */
[----:B------:R-:W-:Y:S02]  /*2ce0*/  UIMAD UR6, UR13, UR9, UR50 ;  /* 0x000000090d0672a4 */ /* 0x000fe4000f8e0232 */
[----:B------:R-:W-:Y:S01]  /*2cf0*/  UIMAD UR48, UR4, UR18, UR10 ;  /* 0x00000012043072a4 */ /* 0x000fe2000f8e020a */
[----:B------:R-:W-:-:S02]  /*2d00*/  @!UP0 UMOV UR5, UR7 ;  /* 0x0000000700058c82 */ /* 0x000fc40008000000 */
[----:B------:R-:W-:-:S12]  /*2d10*/  UIMAD UR50, UR5, UR13, UR6 ;  /* 0x0000000d053272a4 */ /* 0x000fd8000f8e0206 */
.L_x_38:
[----:B------:R-:W1:Y:S02]  /*2d20*/  LDCU UR4, c[0x0][0xc30] ;  /* 0x00018600ff0477ac */ /* 0x000e640008000800 */
[----:B-1----:R-:W-:-:S09]  /*2d30*/  UISETP.NE.AND UP0, UPT, UR4, 0x1, UPT ;  /* 0x000000010400788c */ /* 0x002fd2000bf05270 */
[----:B------:R-:W-:Y:S05]  /*2d40*/  BRA.U UP0, `(.L_x_39) ;  /* 0x0000000100447547 */ /* 0x000fea000b800000 */
[----:B------:R-:W1:Y:S01]  /*2d50*/  LDCU.128 UR8, c[0x0][0xc10] ;  /* 0x00018200ff0877ac */ /* 0x000e620008000c00 */
[----:B------:R-:W2:Y:S01]  /*2d60*/  LDCU UR12, c[0x0][0xc0c] ;  /* 0x00018180ff0c77ac */ /* 0x000ea20008000800 */
[----:B------:R-:W3:Y:S01]  /*2d70*/  LDCU UR13, c[0x0][0xc20] ;  /* 0x00018400ff0d77ac */ /* 0x000ee20008000800 */
[----:B-1----:R-:W-:Y:S02]  /*2d80*/  UIMAD.WIDE.U32 UR6, UR50, UR8, URZ ;  /* 0x00000008320672a5 */ /* 0x002fe4000f8e00ff */
[----:B------:R-:W-:Y:S02]  /*2d90*/  UIMAD.WIDE.U32 UR4, UR48, UR11, URZ ;  /* 0x0000000b300472a5 */ /* 0x000fe4000f8e00ff */
[----:B--2---:R-:W-:Y:S02]  /*2da0*/  UISETP.NE.AND UP2, UPT, UR12, 0x1, UPT ;  /* 0x000000010c00788c */ /* 0x004fe4000bf45270 */
[----:B------:R-:W-:Y:S01]  /*2db0*/  UISETP.NE.AND UP0, UPT, UR10, 0x1, UPT ;  /* 0x000000010a00788c */ /* 0x000fe2000bf05270 */
[----:B------:R-:W-:-:S02]  /*2dc0*/  UMOV UR6, UR7 ;  /* 0x0000000700067c82 */ /* 0x000fc40008000000 */
[----:B------:R-:W-:Y:S01]  /*2dd0*/  UMOV UR4, UR5 ;  /* 0x0000000500047c82 */ /* 0x000fe20008000000 */
[----:B------:R-:W-:Y:S02]  /*2de0*/  USHF.R.U32.HI UR6, URZ, UR9, UR6 ;  /* 0x00000009ff067299 */ /* 0x000fe40008011606 */
[----:B---3--:R-:W-:Y:S02]  /*2df0*/  USHF.R.U32.HI UR4, URZ, UR13, UR4 ;  /* 0x0000000dff047299 */ /* 0x008fe40008011604 */
[----:B------:R-:W-:Y:S02]  /*2e00*/  USEL UR5, UR50, UR6, !UP2 ;  /* 0x0000000632057287 */ /* 0x000fe4000d000000 */
[----:B------:R-:W-:-:S04]  /*2e10*/  USEL UR4, UR48, UR4, !UP0 ;  /* 0x0000000430047287 */ /* 0x000fc8000c000000 */
[----:B------:R-:W-:Y:S02]  /*2e20*/  UIADD3 UR6, UPT, UPT, UR5, -UR4, URZ ;  /* 0x8000000405067290 */ /* 0x000fe4000fffe0ff */
[----:B------:R-:W-:Y:S02]  /*2e30*/  UIADD3 UR4, UPT, UPT, -UR5, UR4, URZ ;  /* 0x0000000405047290 */ /* 0x000fe4000fffe1ff */
[----:B------:R-:W-:Y:S02]  /*2e40*/  UIMAD UR48, UR6, UR10, UR48 ;  /* 0x0000000a063072a4 */ /* 0x000fe4000f8e0230 */
[----:B------:R-:W-:-:S12]  /*2e50*/  UIMAD UR50, UR4, UR12, UR50 ;  /* 0x0000000c043272a4 */ /* 0x000fd8000f8e0232 */
.L_x_39:
[----:B------:R-:W-:Y:S01]  /*2e60*/  R2UR UR4, R147 ;  /* 0x00000000930472ca */ /* 0x000fe200000e0000 */
[----:B------:R-:W-:Y:S01]  /*2e70*/  UIADD3 UR49, UPT, UPT, UR50, UR63, URZ ;  /* 0x0000003f32317290 */ /* 0x000fe2000fffe0ff */
[----:B------:R-:W-:Y:S01]  /*2e80*/  PLOP3.LUT P1, PT, PT, PT, PT, 0x80, 0x8 ;  /* 0x000000000008781c */ /* 0x000fe20003f2f070 */
[----:B------:R-:W-:Y:S01]  /*2e90*/  UMOV UR36, UR42 ;  /* 0x0000002a00247c82 */ /* 0x000fe20008000000 */
[----:B------:R-:W-:-:S09]  /*2ea0*/  LOP3.LUT R2, R2, 0x1, RZ, 0x3c, !PT ;  /* 0x0000000102027812 */ /* 0x000fd200078e3cff */
[----:B------:R-:W-:Y:S01]  /*2eb0*/  UIADD3 UR51, UPT, UPT, UR48, UR4, URZ ;  /* 0x0000000430337290 */ /* 0x000fe2000fffe0ff */
[----:B------:R-:W-:Y:S11]  /*2ec0*/  BRA.U UP1, `(.L_x_40) ;  /* 0xffffffe901a87547 */ /* 0x000ff6000b83ffff */
[----:B------:R-:W-:Y:S01]  /*2ed0*/  UIADD3 UR30, UPT, UPT, UR30, 0xa0, URZ ;  /* 0x000000a01e1e7890 */ /* 0x000fe2000fffe0ff */
[----:B------:R-:W-:-:S03]  /*2ee0*/  MOV R2, UR27 ;  /* 0x0000001b00027c02 */ /* 0x000fc60008000f00 */
[----:B------:R-:W-:Y:S01]  /*2ef0*/  ULEA UR4, UR31, UR30, 0x3 ;  /* 0x0000001e1f047291 */ /* 0x000fe2000f8e18ff */
[----:B------:R-:W-:-:S08]  /*2f00*/  SHF.L.U32 R2, R2, 0x1f, RZ ;  /* 0x0000001f02027819 */ /* 0x000fd000000006ff */
[----:B------:R-:W1:Y:S02]  /*2f10*/  SYNCS.PHASECHK.TRANS64.TRYWAIT P0, [UR4], R2 ;  /* 0x00000002ff0075a7 */ /* 0x000e640008001104 */
[----:B-1----:R-:W-:Y:S05]  /*2f20*/  @!P0 BRA `(.L_x_41) ;  /* 0x0000005400e88947 */ /* 0x002fea0003800000 */
.L_x_128:
[----:B------:R-:W-:-:S04]  /*2f30*/  UIADD3 UR4, UPT, UPT, UR31, 0x1, URZ ;  /* 0x000000011f047890 */ /* 0x000fc8000fffe0ff */
[----:B------:R-:W-:-:S04]  /*2f40*/  UISETP.NE.AND UP0, UPT, UR4, 0x14, UPT ;  /* 0x000000140400788c */ /* 0x000fc8000bf05270 */
[----:B------:R-:W-:Y:S02]  /*2f50*/  USEL UR5, URZ, 0x1, UP0 ;  /* 0x00000001ff057887 */ /* 0x000fe40008000000 */
[----:B------:R-:W-:Y:S02]  /*2f60*/  USEL UR4, UR4, URZ, UP0 ;  /* 0x000000ff04047287 */ /* 0x000fe40008000000 */
[----:B------:R-:W-:Y:S02]  /*2f70*/  ULOP3.LUT UR6, UR27, UR5, URZ, 0x3c, !UPT ;  /* 0x000000051b067292 */ /* 0x000fe4000f8e3cff */
[----:B------:R-:W-:-:S04]  /*2f80*/  ULEA UR5, UR4, UR30, 0x3 ;  /* 0x0000001e04057291 */ /* 0x000fc8000f8e18ff */
[----:B-1----:R-:W-:-:S04]  /*2f90*/  MOV R2, UR6 ;  /* 0x0000000600027c02 */ /* 0x002fc80008000f00 */
[----:B------:R-:W-:-:S04]  /*2fa0*/  SHF.L.U32 R2, R2, 0x1f, RZ ;  /* 0x0000001f02027819 */ /* 0x000fc800000006ff */
[----:B------:R-:W1:Y:S02]  /*2fb0*/  SYNCS.PHASECHK.TRANS64.TRYWAIT P0, [UR5], R2 ;  /* 0x00000002ff0075a7 */ /* 0x000e640008001105 */
[----:B-1----:R-:W-:Y:S05]  /*2fc0*/  @!P0 BRA `(.L_x_42) ;  /* 0x0000005400d88947 */ /* 0x002fea0003800000 */
.L_x_130:
        /* <DEDUP_REMOVED lines=10> */
.L_x_132:
        /* <DEDUP_REMOVED lines=10> */
.L_x_134:
        /* <DEDUP_REMOVED lines=10> */
.L_x_136:
        /* <DEDUP_REMOVED lines=10> */
.L_x_138:
        /* <DEDUP_REMOVED lines=10> */
.L_x_140:
        /* <DEDUP_REMOVED lines=10> */
.L_x_142:
        /* <DEDUP_REMOVED lines=10> */
.L_x_144:
        /* <DEDUP_REMOVED lines=10> */
.L_x_146:
        /* <DEDUP_REMOVED lines=10> */
.L_x_148:
        /* <DEDUP_REMOVED lines=10> */
.L_x_150:
        /* <DEDUP_REMOVED lines=10> */
.L_x_152:
        /* <DEDUP_REMOVED lines=10> */
.L_x_154:
        /* <DEDUP_REMOVED lines=10> */
.L_x_156:
        /* <DEDUP_REMOVED lines=10> */
.L_x_158:
        /* <DEDUP_REMOVED lines=10> */
.L_x_160:
        /* <DEDUP_REMOVED lines=10> */
.L_x_162:
        /* <DEDUP_REMOVED lines=10> */
.L_x_164:
[----:B------:R-:W-:-:S04]  /*3a70*/  UIADD3 UR4, UPT, UPT, UR4, 0x1, URZ ;  /* 0x0000000104047890 */ /* 0x000fc8000fffe0ff */
[----:B------:R-:W-:-:S04]  /*3a80*/  UISETP.NE.AND UP0, UPT, UR4, 0x14, UPT ;  /* 0x000000140400788c */ /* 0x000fc8000bf05270 */
[----:B------:R-:W-:Y:S02]  /*3a90*/  USEL UR5, URZ, 0x1, UP0 ;  /* 0x00000001ff057887 */ /* 0x000fe40008000000 */
[----:B------:R-:W-:Y:S02]  /*3aa0*/  USEL UR4, UR4, URZ, UP0 ;  /* 0x000000ff04047287 */ /* 0x000fe40008000000 */
[----:B------:R-:W-:Y:S02]  /*3ab0*/  ULOP3.LUT UR5, UR6, UR5, URZ, 0x3c, !UPT ;  /* 0x0000000506057292 */ /* 0x000fe4000f8e3cff */
[----:B------:R-:W-:-:S04]  /*3ac0*/  ULEA UR4, UR4, UR30, 0x3 ;  /* 0x0000001e04047291 */ /* 0x000fc8000f8e18ff */
[----:B-1----:R-:W-:Y:S02]  /*3ad0*/  IMAD.U32 R2, RZ, RZ, UR5 ;  /* 0x00000005ff027e24 */ /* 0x002fe4000f8e00ff */
[----:B------:R-:W-:-:S03]  /*3ae0*/  MOV R0, UR4 ;  /* 0x0000000400007c02 */ /* 0x000fc60008000f00 */
[----:B------:R-:W-:-:S07]  /*3af0*/  SHF.L.U32 R2, R2, 0x1f, RZ ;  /* 0x0000001f02027819 */ /* 0x000fce00000006ff */
.L_x_60:
[----:B-1----:R1:W2:Y:S02]  /*3b00*/  SYNCS.PHASECHK.TRANS64.TRYWAIT P0, [R0+URZ], R2 ;  /* 0x00000002000075a7 */ /* 0x0022a400080011ff */
[----:B--2---:R-:W-:Y:S05]  /*3b10*/  @!P0 NANOSLEEP.SYNCS 0x989680 ;  /* 0x009896800000895d */ /* 0x004fea0003900000 */
[----:B------:R-:W2:Y:S02]  /*3b20*/  @!P0 SYNCS.PHASECHK.TRANS64 P0, [R0+URZ], R2 ;  /* 0x00000002000085a7 */ /* 0x000ea400080010ff */
[----:B--2---:R-:W-:Y:S05]  /*3b30*/  @P0 EXIT ;  /* 0x000000000000094d */ /* 0x004fea0003800000 */
[----:B------:R-:W-:Y:S05]  /*3b40*/  BRA `(.L_x_60) ;  /* 0xfffffffc00ec7947 */ /* 0x000fea000383ffff */
.L_x_22:
[----:B------:R-:W2:Y:S02]  /*3b50*/  S2UR UR4, SR_CgaCtaId ;  /* 0x00000000000479c3 */ /* 0x000ea40000008800 */
[----:B--2---:R-:W-:-:S04]  /*3b60*/  UISETP.NE.AND UP0, UPT, UR4, URZ, UPT ;  /* 0x000000ff0400728c */ /* 0x004fc8000bf05270 */
[----:B------:R-:W-:-:S09]  /*3b70*/  UISETP.NE.OR UP0, UPT, UR18, 0x1, UP0 ;  /* 0x000000011200788c */ /* 0x000fd20008705670 */
[----:B------:R-:W-:Y:S05]  /*3b80*/  BRA.U UP0, `(.L_x_61) ;  /* 0x0000000100b47547 */ /* 0x000fea000b800000 */
[----:B------:R-:W2:Y:S01]  /*3b90*/  S2UR UR5, SR_CgaCtaId ;  /* 0x00000000000579c3 */ /* 0x000ea20000008800 */
[----:B------:R-:W-:Y:S01]  /*3ba0*/  UMOV UR4, 0x400 ;  /* 0x0000040000047882 */ /* 0x000fe20000000000 */
[----:B------:R-:W-:Y:S01]  /*3bb0*/  HFMA2 R2, -RZ, RZ, 0, 5.9604644775390625e-08 ;  /* 0x00000001ff027431 */ /* 0x000fe200000001ff */
[----:B------:R-:W-:Y:S01]  /*3bc0*/  ISETP.GE.U32.AND P0, PT, R3, 0x2, PT ;  /* 0x000000020300780c */ /* 0x000fe20003f06070 */
[----:B------:R-:W-:Y:S01]  /*3bd0*/  IMAD.MOV.U32 R8, RZ, RZ, RZ ;  /* 0x000000ffff087224 */ /* 0x000fe200078e00ff */
[----:B--2---:R-:W-:-:S04]  /*3be0*/  ULEA UR4, UR5, UR4, 0x18 ;  /* 0x0000000405047291 */ /* 0x004fc8000f8ec0ff */
[----:B------:R-:W-:Y:S02]  /*3bf0*/  UIADD3 UR5, UPT, UPT, UR4, 0x168, URZ ;  /* 0x0000016804057890 */ /* 0x000fe4000fffe0ff */
[----:B------:R-:W-:Y:S02]  /*3c00*/  UIADD3 UR8, UPT, UPT, UR4, 0x160, URZ ;  /* 0x0000016004087890 */ /* 0x000fe4000fffe0ff */
[----:B------:R-:W-:-:S12]  /*3c10*/  UPRMT UR5, URZ, 0x654, UR5 ;  /* 0x00000654ff057896 */ /* 0x000fd80008000005 */
.L_x_64:
[----:B------:R-:W-:Y:S01]  /*3c20*/  SHF.L.U32 R6, R2, 0x1f, RZ ;  /* 0x0000001f02067819 */ /* 0x000fe200000006ff */
[----:B------:R-:W-:Y:S02]  /*3c30*/  IMAD.U32 R4, RZ, RZ, UR8 ;  /* 0x00000008ff047e24 */ /* 0x000fe4000f8e00ff */
[----:B------:R-:W-:Y:S01]  /*3c40*/  @!P0 IMAD.MOV.U32 R5, RZ, RZ, 0x10 ;  /* 0x00000010ff058424 */ /* 0x000fe200078e00ff */
[----:B------:R-:W2:Y:S02]  /*3c50*/  SYNCS.PHASECHK.TRANS64.TRYWAIT P1, [UR4+0x168], R6 ;  /* 0x00016806ff0075a7 */ /* 0x000ea40008021104 */
[----:B------:R-:W-:-:S04]  /*3c60*/  PRMT R4, R3, 0x654, R4 ;  /* 0x0000065403047816 */ /* 0x000fc80000000004 */
[----:B------:R-:W-:Y:S01]  /*3c70*/  SEL R0, R4, R0, !P0 ;  /* 0x0000000004007207 */ /* 0x000fe20004000000 */
[----:B--2---:R-:W-:Y:S06]  /*3c80*/  @!P1 BRA `(.L_x_62) ;  /* 0x0000005000589947 */ /* 0x004fec0003800000 */
.L_x_166:
[----:B------:R-:W-:Y:S01]  /*3c90*/  UIADD3 UR6, UPT, UPT, UR4, 0x1a0, URZ ;  /* 0x000001a004067890 */ /* 0x000fe2000fffe0ff */
[----:B------:R3:W-:Y:S01]  /*3ca0*/  @!P0 SYNCS.ARRIVE.TRANS64.RED RZ, [R0+URZ], R5 ;  /* 0x0000000500ff89a7 */ /* 0x0007e200080004ff */
[----:B------:R-:W-:Y:S01]  /*3cb0*/  UIADD3 UR7, UPT, UPT, UR4, 0x160, URZ ;  /* 0x0000016004077890 */ /* 0x000fe2000fffe0ff */
[----:B------:R-:W-:-:S08]  /*3cc0*/  LOP3.LUT R2, R2, 0x1, RZ, 0x3c, !PT ;  /* 0x0000000102027812 */ /* 0x000fd000078e3cff */
[----:B------:R-:W-:Y:S06]  /*3cd0*/  UGETNEXTWORKID.BROADCAST [UR6], [UR7] ;  /* 0x00000000060073ca */ /* 0x000fec0008000100 */
[----:B---3--:R-:W-:-:S04]  /*3ce0*/  SHF.L.U32 R5, R8, 0x1f, RZ ;  /* 0x0000001f08057819 */ /* 0x008fc800000006ff */
[----:B------:R-:W3:Y:S02]  /*3cf0*/  SYNCS.PHASECHK.TRANS64.TRYWAIT P1, [UR4+0x160], R5 ;  /* 0x00016005ff0075a7 */ /* 0x000ee40008021104 */
[----:B---3--:R-:W-:Y:S05]  /*3d00*/  @!P1 BRA `(.L_x_63) ;  /* 0x0000005000509947 */ /* 0x008fea0003800000 */
.L_x_168:
[----:B--2---:R-:W2:Y:S01]  /*3d10*/  LDS.128 R4, [UR4+0x1a0] ;  /* 0x0001a004ff047984 */ /* 0x004ea20008000c00 */
[----:B------:R-:W-:Y:S01]  /*3d20*/  LOP3.LUT R8, R8, 0x1, RZ, 0x3c, !PT ;  /* 0x0000000108087812 */ /* 0x000fe200078e3cff */
[----:B------:R-:W-:Y:S01]  /*3d30*/  @!PT LDS RZ, [RZ] ;  /* 0x00000000fffff984 */ /* 0x000fe20000000800 */
[----:B------:R-:W-:Y:S01]  /*3d40*/  @!PT LDS RZ, [RZ] ;  /* 0x00000000fffff984 */ /* 0x000fe20000000800 */
[----:B------:R-:W-:Y:S01]  /*3d50*/  @!PT LDS RZ, [RZ] ;  /* 0x00000000fffff984 */ /* 0x000fe20000000800 */
[----:B------:R-:W-:Y:S01]  /*3d60*/  @!PT LDS RZ, [RZ] ;  /* 0x00000000fffff984 */ /* 0x000fe20000000800 */
[----:B------:R3:W-:Y:S06]  /*3d70*/  MEMBAR.ALL.CTA ;  /* 0x0000000000007992 */ /* 0x0007ec0000008000 */
[----:B---3--:R-:W3:Y:S02]  /*3d80*/  FENCE.VIEW.ASYNC.S ;  /* 0x00000000000073c6 */ /* 0x008ee40000000000 */
[----:B---3--:R-:W-:Y:S01]  /*3d90*/  SYNCS.ARRIVE.TRANS64.RED.A1T0 RZ, [UR5], RZ ;  /* 0x000000ffffff79a7 */ /* 0x008fe20008100405 */
[----:B--2---:R-:W-:-:S13]  /*3da0*/  LOP3.LUT P1, RZ, R6, 0x1, RZ, 0xc0, !PT ;  /* 0x0000000106ff7812 */ /* 0x004fda000782c0ff */
[----:B------:R-:W-:Y:S05]  /*3db0*/  @P1 BRA `(.L_x_64) ;  /* 0xfffffffc00981947 */ /* 0x000fea000383ffff */
[----:B------:R-:W-:-:S04]  /*3dc0*/  SHF.L.U32 R0, R2, 0x1f, RZ ;  /* 0x0000001f02007819 */ /* 0x000fc800000006ff */
[----:B------:R-:W2:Y:S02]  /*3dd0*/  SYNCS.PHASECHK.TRANS64 P0, [UR4+0x168], R0 ;  /* 0x00016800ff0075a7 */ /* 0x000ea40008001004 */
[----:B-12---:R-:W-:Y:S05]  /*3de0*/  @P0 EXIT ;  /* 0x000000000000094d */ /* 0x006fea0003800000 */
[----:B------:R-:W-:-:S07]  /*3df0*/  MOV R0, UR4 ;  /* 0x0000000400007c02 */ /* 0x000fce0008000f00 */
.L_x_65:
[----:B-1----:R-:W-:-:S04]  /*3e00*/  SHF.L.U32 R3, R2, 0x1f, RZ ;  /* 0x0000001f02037819 */ /* 0x002fc800000006ff */
[----:B------:R1:W2:Y:S03]  /*3e10*/  SYNCS.PHASECHK.TRANS64.TRYWAIT P0, [R0+URZ+0x168], R3 ;  /* 0x00016803000075a7 */ /* 0x0002a600080011ff */
[----:B--2---:R-:W-:Y:S05]  /*3e20*/  @!P0 NANOSLEEP.SYNCS 0x989680 ;  /* 0x009896800000895d */ /* 0x004fea0003900000 */
[----:B------:R-:W2:Y:S02]  /*3e30*/  @!P0 SYNCS.PHASECHK.TRANS64 P0, [R0+URZ+0x168], R3 ;  /* 0x00016803000085a7 */ /* 0x000ea400080010ff */
[----:B--2---:R-:W-:Y:S05]  /*3e40*/  @P0 EXIT ;  /* 0x000000000000094d */ /* 0x004fea0003800000 */
[----:B------:R-:W-:Y:S05]  /*3e50*/  BRA `(.L_x_65) ;  /* 0xfffffffc00e87947 */ /* 0x000fea000383ffff */
.L_x_61:
[----:B------:R-:W-:Y:S05]  /*3e60*/  BRA.U UP4, `(.L_x_66) ;  /* 0x0000001104647547 */ /* 0x000fea000b800000 */
[----:B------:R-:W2:Y:S01]  /*3e70*/  S2UR UR4, SR_CgaCtaId ;  /* 0x00000000000479c3 */ /* 0x000ea20000008800 */
[----:B------:R-:W-:Y:S01]  /*3e80*/  UMOV UR5, 0x40 ;  /* 0x0000004000057882 */ /* 0x000fe20000000000 */
[----:B------:R-:W-:Y:S01]  /*3e90*/  NOP ;  /* 0x0000000000007918 */ /* 0x000fe20000000000 */
[----:B------:R-:W-:Y:S01]  /*3ea0*/  UMOV UR6, 0x400 ;  /* 0x0000040000067882 */ /* 0x000fe20000000000 */
[----:B--2---:R-:W-:Y:S02]  /*3eb0*/  ULEA UR5, UR4, UR5, 0x18 ;  /* 0x0000000504057291 */ /* 0x004fe4000f8ec0ff */
[----:B------:R-:W-:-:S07]  /*3ec0*/  ULEA UR6, UR4, UR6, 0x18 ;  /* 0x0000000604067291 */ /* 0x000fce000f8ec0ff */
[----:B------:R-:W2:Y:S02]  /*3ed0*/  LDS.U8 R3, [UR5+0x1c] ;  /* 0x00001c05ff037984 */ /* 0x000ea40008000000 */
[----:B--2---:R-:W-:-:S13]  /*3ee0*/  ISETP.NE.AND P0, PT, R3, RZ, PT ;  /* 0x000000ff0300720c */ /* 0x004fda0003f05270 */
[----:B------:R-:W-:Y:S05]  /*3ef0*/  @P0 BRA `(.L_x_67) ;  /* 0x0000000400080947 */ /* 0x000fea0003800000 */
[----:B------:R-:W-:Y:S02]  /*3f00*/  UISETP.NE.U32.AND UP1, UPT, UR31, 0x1, UPT ;  /* 0x000000011f00788c */ /* 0x000fe4000bf25070 */
[----:B------:R-:W-:-:S07]  /*3f10*/  UIADD3 UR7, UPT, UPT, UR5, 0x8, URZ ;  /* 0x0000000805077890 */ /* 0x000fce000fffe0ff */
[----:B------:R-:W-:Y:S05]  /*3f20*/  BRA.U !UP1, `(.L_x_68) ;  /* 0x00000001099c7547 */ /* 0x000fea000b800000 */
[----:B------:R-:W-:Y:S01]  /*3f30*/  ELECT P0, URZ, PT ;  /* 0x0000000000ff782f */ /* 0x000fe20003800000 */
[----:B------:R-:W-:-:S12]  /*3f40*/  BSSY B0, `(.L_x_68) ;  /* 0x0000025000007945 */ /* 0x000fd80003800000 */
[----:B------:R-:W-:Y:S05]  /*3f50*/  @!P0 BRA `(.L_x_69) ;  /* 0x00000000008c8947 */ /* 0x000fea0003800000 */
[----:B------:R-:W-:-:S05]  /*3f60*/  UMOV UR4, 0x10 ;  /* 0x0000001000047882 */ /* 0x000fca0000000000 */
[----:B------:R-:W-:Y:S04]  /*3f70*/  DEPBAR.LE SB2, 0x36 ;  /* 0x0000ad800000791a */ /* 0x000fe80000000000 */
[----:B------:R-:W2:Y:S02]  /*3f80*/  UTCATOMSWS.2CTA.FIND_AND_SET.ALIGN UP0, UR4, UR4 ;  /* 0x00000004000475e3 */ /* 0x000ea40008200800 */
[----:B--2---:R-:W-:Y:S01]  /*3f90*/  MOV R10, UR4 ;  /* 0x00000004000a7c02 */ /* 0x004fe20008000f00 */
[----:B------:R-:W-:Y:S06]  /*3fa0*/  BRA.U UP0, `(.L_x_70) ;  /* 0x0000000100187547 */ /* 0x000fec000b800000 */
.L_x_71:
[----:B------:R-:W-:Y:S05]  /*3fb0*/  NANOSLEEP 0x64 ;  /* 0x000000640000795d */ /* 0x000fea0003800000 */
[----:B------:R-:W-:-:S05]  /*3fc0*/  UMOV UR4, 0x10 ;  /* 0x0000001000047882 */ /* 0x000fca0000000000 */
[----:B------:R-:W-:Y:S04]  /*3fd0*/  DEPBAR.LE SB2, 0x36 ;  /* 0x0000ad800000791a */ /* 0x000fe80000000000 */
[----:B------:R-:W2:Y:S02]  /*3fe0*/  UTCATOMSWS.2CTA.FIND_AND_SET.ALIGN UP0, UR4, UR4 ;  /* 0x00000004000475e3 */ /* 0x000ea40008200800 */
[----:B--2---:R-:W-:Y:S01]  /*3ff0*/  MOV R10, UR4 ;  /* 0x00000004000a7c02 */ /* 0x004fe20008000f00 */
[----:B------:R-:W-:Y:S05]  /*4000*/  BRA.U !UP0, `(.L_x_71) ;  /* 0xfffffffd08e87547 */ /* 0x000fea000b83ffff */
.L_x_70:
[----:B------:R-:W2:Y:S01]  /*4010*/  LDS R6, [UR5+0x10] ;  /* 0x00001005ff067984 */ /* 0x000ea20008000800 */
[----:B------:R-:W-:Y:S01]  /*4020*/  IMAD.U32 R3, RZ, RZ, UR6 ;  /* 0x00000006ff037e24 */ /* 0x000fe2000f8e00ff */
[----:B------:R-:W-:-:S03]  /*4030*/  MOV R4, UR30 ;  /* 0x0000001e00047c02 */ /* 0x000fc60008000f00 */
[----:B------:R-:W-:Y:S01]  /*4040*/  VIADD R3, R3, 0x1b0 ;  /* 0x000001b003037836 */ /* 0x000fe20000000000 */
[----:B--2---:R-:W-:-:S04]  /*4050*/  SHF.L.U32 R6, R6, 0x1f, RZ ;  /* 0x0000001f06067819 */ /* 0x004fc800000006ff */
[----:B------:R-:W2:Y:S02]  /*4060*/  SYNCS.PHASECHK.TRANS64.TRYWAIT P0, [UR5+0x8], R6 ;  /* 0x00000806ff0075a7 */ /* 0x000ea40008001105 */
[----:B--2---:R-:W-:Y:S05]  /*4070*/  @P0 BRA `(.L_x_72) ;  /* 0x0000000000080947 */ /* 0x004fea0003800000 */
[----:B------:R-:W2:Y:S02]  /*4080*/  SYNCS.PHASECHK.TRANS64.TRYWAIT P0, [UR5+0x8], R6 ;  /* 0x00000806ff0075a7 */ /* 0x000ea40008001105 */
[----:B--2---:R-:W-:Y:S05]  /*4090*/  @!P0 BRA `(.L_x_73) ;  /* 0x0000004c00848947 */ /* 0x004fea0003800000 */
.L_x_72:
[----:B------:R-:W-:Y:S01]  /*40a0*/  PRMT R4, R4, 0x654, R3 ;  /* 0x0000065404047816 */ /* 0x000fe20000000003 */
[----:B------:R-:W-:Y:S01]  /*40b0*/  HFMA2 R3, -RZ, RZ, 0, 5.9604644775390625e-08 ;  /* 0x00000001ff037431 */ /* 0x000fe200000001ff */
[----:B------:R-:W-:Y:S01]  /*40c0*/  UPRMT UR4, UR30, 0x654, UR7 ;  /* 0x000006541e047896 */ /* 0x000fe20008000007 */
[----:B------:R-:W-:Y:S02]  /*40d0*/  IMAD.MOV.U32 R8, RZ, RZ, 0xffff ;  /* 0x0000ffffff087424 */ /* 0x000fe400078e00ff */
[----:B--2---:R-:W-:Y:S02]  /*40e0*/  IMAD.MOV.U32 R6, RZ, RZ, 0x4 ;  /* 0x00000004ff067424 */ /* 0x004fe400078e00ff */
[----:B------:R-:W-:Y:S01]  /*40f0*/  IMAD.SHL.U32 R9, R10, 0x20, RZ ;  /* 0x000000200a097824 */ /* 0x000fe200078e00ff */
[----:B------:R-:W-:Y:S02]  /*4100*/  MOV R5, UR4 ;  /* 0x0000000400057c02 */ /* 0x000fe40008000f00 */
[-C--:B------:R-:W-:Y:S01]  /*4110*/  SHF.L.U32 R8, R8, R10.reuse, RZ ;  /* 0x0000000a08087219 */ /* 0x080fe200000006ff */
[----:B------:R2:W-:Y:S01]  /*4120*/  SYNCS.ARRIVE.TRANS64.RED RZ, [UR4], R6 ;  /* 0x00000006ffff79a7 */ /* 0x0005e20008000404 */
[----:B------:R-:W-:Y:S01]  /*4130*/  SHF.L.U32 R7, R3, R10, RZ ;  /* 0x0000000a03077219 */ /* 0x000fe200000006ff */
[----:B------:R2:W-:Y:S04]  /*4140*/  STS [UR6+0x1b0], R9 ;  /* 0x0001b009ff007988 */ /* 0x0005e80008000806 */
[----:B------:R2:W-:Y:S04]  /*4150*/  STAS [R4.64], R10 ;  /* 0x0000000a04007dbd */ /* 0x0005e8000c0008ff */
[----:B------:R2:W-:Y:S04]  /*4160*/  ATOMS.OR RZ, [UR5+0x14], R8 ;  /* 0x00001408ffff798c */ /* 0x0005e8000b000005 */
[----:B------:R2:W-:Y:S04]  /*4170*/  ATOMS.OR RZ, [UR5+0x18], R7 ;  /* 0x00001807ffff798c */ /* 0x0005e8000b000005 */
[----:B------:R2:W-:Y:S02]  /*4180*/  ATOMS.XOR RZ, [UR5+0x10], R3 ;  /* 0x00001003ffff798c */ /* 0x0005e4000b800005 */
.L_x_69:
[----:B-1----:R-:W-:Y:S05]  /*4190*/  BSYNC B0 ;  /* 0x0000000000007941 */ /* 0x002fea0003800000 */
.L_x_68:
[----:B------:R-:W-:Y:S05]  /*41a0*/  BRA.U UP1, `(.L_x_74) ;  /* 0x00000001016c7547 */ /* 0x000fea000b800000 */
[----:B------:R-:W-:-:S03]  /*41b0*/  UMOV UR4, 0xffffffff ;  /* 0xffffffff00047882 */ /* 0x000fc60000000000 */
[----:B------:R-:W-:Y:S05]  /*41c0*/  BRA.DIV UR4, `(.L_x_75) ;  /* 0x0000004e04507947 */ /* 0x000fea000b800000 */
[----:B------:R-:W-:-:S13]  /*41d0*/  ELECT P0, URZ, PT ;  /* 0x0000000000ff782f */ /* 0x000fda0003800000 */
.L_x_171:
[----:B------:R-:W-:Y:S05]  /*41e0*/  @!P0 BRA `(.L_x_74) ;  /* 0x00000000005c8947 */ /* 0x000fea0003800000 */
[----:B--2---:R-:W2:Y:S02]  /*41f0*/  LDS R4, [UR5+0x10] ;  /* 0x00001005ff047984 */ /* 0x004ea40008000800 */
[----:B--2---:R-:W-:-:S04]  /*4200*/  SHF.L.U32 R4, R4, 0x1f, RZ ;  /* 0x0000001f04047819 */ /* 0x004fc800000006ff */
[----:B------:R-:W2:Y:S02]  /*4210*/  SYNCS.PHASECHK.TRANS64.TRYWAIT P0, [UR5+0x8], R4 ;  /* 0x00000804ff0075a7 */ /* 0x000ea40008001105 */
[----:B--2---:R-:W-:Y:S05]  /*4220*/  @P0 BRA `(.L_x_76) ;  /* 0x0000000000080947 */ /* 0x004fea0003800000 */
[----:B------:R-:W2:Y:S02]  /*4230*/  SYNCS.PHASECHK.TRANS64.TRYWAIT P0, [UR5+0x8], R4 ;  /* 0x00000804ff0075a7 */ /* 0x000ea40008001105 */
[----:B--2---:R-:W-:Y:S05]  /*4240*/  @!P0 BRA `(.L_x_77) ;  /* 0x0000004c00548947 */ /* 0x004fea0003800000 */
.L_x_76:
[----:B------:R-:W3:Y:S01]  /*4250*/  LDS R6, [UR6+0x1b0] ;  /* 0x0001b006ff067984 */ /* 0x000ee20008000800 */
[----:B--2---:R-:W-:Y:S02]  /*4260*/  HFMA2 R3, -RZ, RZ, 0, 5.9604644775390625e-08 ;  /* 0x00000001ff037431 */ /* 0x004fe400000001ff */
[----:B------:R-:W-:Y:S01]  /*4270*/  IMAD.MOV.U32 R4, RZ, RZ, 0xffff ;  /* 0x0000ffffff047424 */ /* 0x000fe200078e00ff */
[----:B------:R-:W-:Y:S01]  /*4280*/  UPRMT UR4, UR30, 0x654, UR7 ;  /* 0x000006541e047896 */ /* 0x000fe20008000007 */
[----:B---3--:R-:W-:-:S03]  /*4290*/  IMAD.SHL.U32 R5, R6, 0x20, RZ ;  /* 0x0000002006057824 */ /* 0x008fc600078e00ff */
[-C--:B------:R-:W-:Y:S02]  /*42a0*/  SHF.L.U32 R4, R4, R6.reuse, RZ ;  /* 0x0000000604047219 */ /* 0x080fe400000006ff */
[----:B------:R-:W-:Y:S01]  /*42b0*/  SHF.L.U32 R6, R3, R6, RZ ;  /* 0x0000000603067219 */ /* 0x000fe200000006ff */
[----:B------:R3:W-:Y:S04]  /*42c0*/  STS [UR6+0x1b0], R5 ;  /* 0x0001b005ff007988 */ /* 0x0007e80008000806 */
[----:B------:R3:W-:Y:S04]  /*42d0*/  ATOMS.OR RZ, [UR5+0x14], R4 ;  /* 0x00001404ffff798c */ /* 0x0007e8000b000005 */
[----:B------:R3:W-:Y:S01]  /*42e0*/  ATOMS.OR RZ, [UR5+0x18], R6 ;  /* 0x00001806ffff798c */ /* 0x0007e2000b000005 */
[----:B------:R-:W-:Y:S03]  /*42f0*/  SYNCS.ARRIVE.TRANS64.RED.A1T0 RZ, [UR4], RZ ;  /* 0x000000ffffff79a7 */ /* 0x000fe60008100404 */
[----:B------:R3:W-:Y:S01]  /*4300*/  ATOMS.XOR RZ, [UR5+0x10], R3 ;  /* 0x00001003ffff798c */ /* 0x0007e2000b800005 */
[----:B------:R-:W-:Y:S05]  /*4310*/  BRA `(.L_x_74) ;  /* 0x0000000000107947 */ /* 0x000fea0003800000 */
.L_x_67:
[----:B------:R-:W-:Y:S02]  /*4320*/  MOV R3, 0xffffffff ;  /* 0xffffffff00037802 */ /* 0x000fe40000000f00 */
[----:B------:R-:W-:-:S03]  /*4330*/  MOV R4, 0x4360 ;  /* 0x0000436000047802 */ /* 0x000fc60000000f00 */
[----:B------:R2:W-:Y:S04]  /*4340*/  STS [UR6+0x1b0], R3 ;  /* 0x0001b003ff007988 */ /* 0x0005e80008000806 */
[----:B-12--5:R-:W-:Y:S05]  /*4350*/  CALL.REL.NOINC `($__internal_1_$__cuda_sm10x_tcgen05_guardrail_trap_phase_invalid_during_alloc) ;  /* 0x0000005000387944 */ /* 0x026fea0003c00000 */
.L_x_74:
[----:B------:R-:W-:Y:S05]  /*4360*/  WARPSYNC.ALL ;  /* 0x0000000000007948 */ /* 0x000fea0003800000 */
[----:B------:R-:W4:Y:S01]  /*4370*/  S2UR UR17, SR_CgaCtaId ;  /* 0x00000000001179c3 */ /* 0x000f220000008800 */
[----:B------:R-:W-:Y:S01]  /*4380*/  UMOV UR4, 0x400 ;  /* 0x0000040000047882 */ /* 0x000fe20000000000 */
[----:B------:R-:W-:-:S06]  /*4390*/  NOP ;  /* 0x0000000000007918 */ /* 0x000fcc0000000000 */
[----:B------:R-:W-:Y:S06]  /*43a0*/  BAR.ARV 0x6, 0xa0 ;  /* 0x0182800000007b1d */ /* 0x000fec0000002000 */
[----:B------:R-:W1:Y:S01]  /*43b0*/  LDCU.64 UR6, c[0x0][0x388] ;  /* 0x00007100ff0677ac */ /* 0x000e620008000a00 */
[----:B------:R-:W-:Y:S01]  /*43c0*/  LOP3.LUT R2, R2, 0xffff, RZ, 0xc0, !PT ;  /* 0x0000ffff02027812 */ /* 0x000fe200078ec0ff */
[----:B--2---:R-:W-:Y:S01]  /*43d0*/  IMAD.MOV.U32 R8, RZ, RZ, 0x1 ;  /* 0x00000001ff087424 */ /* 0x004fe200078e00ff */
[----:B------:R-:W-:Y:S01]  /*43e0*/  LOP3.LUT R0, R0, 0xffff, RZ, 0xc0, !PT ;  /* 0x0000ffff00007812 */ /* 0x000fe200078ec0ff */
[----:B------:R-:W2:Y:S01]  /*43f0*/  LDCU.64 UR8, c[0x0][0x390] ;  /* 0x00007200ff0877ac */ /* 0x000ea20008000a00 */
[----:B------:R-:W-:Y:S01]  /*4400*/  R2UR UR18, R2 ;  /* 0x00000000021272ca */ /* 0x000fe200000e0000 */
[----:B------:R-:W-:Y:S01]  /*4410*/  IMAD.MOV.U32 R2, RZ, RZ, RZ ;  /* 0x000000ffff027224 */ /* 0x000fe200078e00ff */
[----:B------:R-:W-:Y:S01]  /*4420*/  R2UR UR28, R0 ;  /* 0x00000000001c72ca */ /* 0x000fe200000e0000 */
[----:B------:R-:W-:Y:S01]  /*4430*/  IMAD.MOV.U32 R0, RZ, RZ, RZ ;  /* 0x000000ffff007224 */ /* 0x000fe200078e00ff */
[----:B------:R-:W-:Y:S01]  /*4440*/  UMOV UR21, URZ ;  /* 0x000000ff00157c82 */ /* 0x000fe20008000000 */
[----:B----4-:R-:W-:-:S02]  /*4450*/  ULEA UR17, UR17, UR4, 0x18 ;  /* 0x0000000411117291 */ /* 0x010fc4000f8ec0ff */
[----:B------:R-:W-:Y:S02]  /*4460*/  UISETP.NE.AND UP3, UPT, UR31, URZ, UPT ;  /* 0x000000ff1f00728c */ /* 0x000fe4000bf65270 */
[----:B------:R-:W-:Y:S01]  /*4470*/  UIADD3 UR23, UPT, UPT, UR17, 0x168, URZ ;  /* 0x0000016811177890 */ /* 0x000fe2000fffe0ff */
[----:B------:R-:W-:Y:S01]  /*4480*/  UMOV UR16, URZ ;  /* 0x000000ff00107c82 */ /* 0x000fe20008000000 */
[----:B------:R-:W-:Y:S01]  /*4490*/  UMOV UR26, 0x0 ;  /* 0x00000000001a7882 */ /* 0x000fe20000000000 */
[----:B-1----:R-:W-:Y:S02]  /*44a0*/  UIADD3 UR4, UPT, UPT, UR6, 0x3f, URZ ;  /* 0x0000003f06047890 */ /* 0x002fe4000fffe0ff */
[----:B---3--:R-:W1:Y:S01]  /*44b0*/  LDS R3, [UR17+0x1b0] ;  /* 0x0001b011ff037984 */ /* 0x008e620008000800 */
[----:B------:R-:W-:Y:S02]  /*44c0*/  UPRMT UR23, URZ, 0x654, UR23 ;  /* 0x00000654ff177896 */ /* 0x000fe40008000017 */
[----:B------:R-:W-:Y:S01]  /*44d0*/  USHF.R.S32.HI UR5, URZ, 0x1f, UR4 ;  /* 0x0000001fff057899 */ /* 0x000fe20008011404 */
[----:B------:R-:W-:Y:S01]  /*44e0*/  UMOV UR27, 0x10110010 ;  /* 0x10110010001b7882 */ /* 0x000fe20000000000 */
[----:B------:R-:W-:-:S02]  /*44f0*/  UMOV UR24, 0x0 ;  /* 0x0000000000187882 */ /* 0x000fc40000000000 */
[----:B------:R-:W-:Y:S02]  /*4500*/  ULEA.HI UR4, UR5, UR4, URZ, 0x6 ;  /* 0x0000000405047291 */ /* 0x000fe4000f8f30ff */
[----:B------:R-:W-:Y:S02]  /*4510*/  UIADD3 UR5, UPT, UPT, UR17, 0x2c400, URZ ;  /* 0x0002c40011057890 */ /* 0x000fe4000fffe0ff */
[----:B------:R-:W-:Y:S02]  /*4520*/  USHF.R.S32.HI UR4, URZ, 0x6, UR4 ;  /* 0x00000006ff047899 */ /* 0x000fe40008011404 */
[----:B------:R-:W-:Y:S02]  /*4530*/  USHF.R.U32.HI UR5, URZ, 0x4, UR5 ;  /* 0x00000004ff057899 */ /* 0x000fe40008011605 */
[----:B------:R-:W-:Y:S02]  /*4540*/  UIMAD UR4, UR4, UR7, URZ ;  /* 0x00000007040472a4 */ /* 0x000fe4000f8e02ff */
[----:B------:R-:W-:-:S02]  /*4550*/  ULOP3.LUT UR20, UR5, 0x3fff, URZ, 0xc0, !UPT ;  /* 0x00003fff05147892 */ /* 0x000fc4000f8ec0ff */
[----:B--2---:R-:W-:Y:S01]  /*4560*/  UIMAD UR4, UR4, UR8, URZ ;  /* 0x00000008040472a4 */ /* 0x004fe2000f8e02ff */
[----:B------:R-:W-:-:S03]  /*4570*/  UMOV UR25, 0x10110010 ;  /* 0x1011001000197882 */ /* 0x000fc60000000000 */
[----:B------:R-:W-:Y:S02]  /*4580*/  UIMAD UR6, UR4, UR9, URZ ;  /* 0x00000009040672a4 */ /* 0x000fe4000f8e02ff */
[----:B------:R-:W-:Y:S02]  /*4590*/  UIADD3 UR4, UPT, UPT, UR17, 0x4400, URZ ;  /* 0x0000440011047890 */ /* 0x000fe4000fffe0ff */
[----:B------:R-:W-:Y:S02]  /*45a0*/  UIADD3 UR29, UPT, UPT, UR6, -0x1, URZ ;  /* 0xffffffff061d7890 */ /* 0x000fe4000fffe0ff */
[----:B------:R-:W-:Y:S02]  /*45b0*/  USHF.R.U32.HI UR4, URZ, 0x4, UR4 ;  /* 0x00000004ff047899 */ /* 0x000fe40008011604 */
[----:B------:R-:W-:Y:S02]  /*45c0*/  UISETP.GE.AND UP4, UPT, UR6, 0x1, UPT ;  /* 0x000000010600788c */ /* 0x000fe4000bf86270 */
[----:B------:R-:W-:-:S04]  /*45d0*/  ULOP3.LUT UR4, UR4, 0x3fff, URZ, 0xc0, !UPT ;  /* 0x00003fff04047892 */ /* 0x000fc8000f8ec0ff */
[----:B------:R-:W-:Y:S01]  /*45e0*/  ULOP3.LUT UR19, UR4, 0x10000, URZ, 0xfc, !UPT ;  /* 0x0001000004137892 */ /* 0x000fe2000f8efcff */
[C---:B-1----:R-:W-:Y:S01]  /*45f0*/  VIADD R5, R3.reuse, 0x40 ;  /* 0x0000004003057836 */ /* 0x042fe20000000000 */
[----:B------:R-:W-:-:S04]  /*4600*/  LOP3.LUT R4, R3, 0xffff, RZ, 0xc0, !PT ;  /* 0x0000ffff03047812 */ /* 0x000fc800078ec0ff */
[----:B------:R-:W-:-:S05]  /*4610*/  LOP3.LUT R5, R5, 0xffff, RZ, 0xc0, !PT ;  /* 0x0000ffff05057812 */ /* 0x000fca00078ec0ff */
[----:B------:R1:W-:Y:S02]  /*4620*/  STL.64 [R1], R4 ;  /* 0x0000000401007387 */ /* 0x0003e40000100a00 */
.L_x_86:
[----:B-1----:R-:W-:-:S04]  /*4630*/  SHF.L.U32 R5, R2, 0x1f, RZ ;  /* 0x0000001f02057819 */ /* 0x002fc800000006ff */
[----:B------:R-:W1:Y:S02]  /*4640*/  SYNCS.PHASECHK.TRANS64.TRYWAIT P0, [UR17+0x160], R5 ;  /* 0x00016005ff0075a7 */ /* 0x000e640008001111 */
[----:B-1-34-:R-:W-:Y:S05]  /*4650*/  @!P0 BRA `(.L_x_78) ;  /* 0x0000004800688947 */ /* 0x01afea0003800000 */
.L_x_173:
[----:B-1----:R-:W1:Y:S01]  /*4660*/  LDS.128 R4, [UR17+0x1a0] ;  /* 0x0001a011ff047984 */ /* 0x002e620008000c00 */
[----:B------:R-:W-:Y:S01]  /*4670*/  ULEA UR22, UR21, UR17, 0x3 ;  /* 0x0000001115167291 */ /* 0x000fe2000f8e18ff */
[----:B------:R-:W-:Y:S01]  /*4680*/  @!PT LDS RZ, [RZ] ;  /* 0x00000000fffff984 */ /* 0x000fe20000000800 */
[----:B------:R-:W-:Y:S01]  /*4690*/  @!PT LDS RZ, [RZ] ;  /* 0x00000000fffff984 */ /* 0x000fe20000000800 */
[----:B------:R-:W-:Y:S01]  /*46a0*/  @!PT LDS RZ, [RZ] ;  /* 0x00000000fffff984 */ /* 0x000fe20000000800 */
[----:B------:R-:W-:Y:S01]  /*46b0*/  @!PT LDS RZ, [RZ] ;  /* 0x00000000fffff984 */ /* 0x000fe20000000800 */
[----:B------:R2:W-:Y:S06]  /*46c0*/  MEMBAR.ALL.CTA ;  /* 0x0000000000007992 */ /* 0x0005ec0000008000 */
[----:B--2---:R-:W2:Y:S02]  /*46d0*/  FENCE.VIEW.ASYNC.S ;  /* 0x00000000000073c6 */ /* 0x004ea40000000000 */
[----:B--2---:R-:W-:Y:S01]  /*46e0*/  SYNCS.ARRIVE.TRANS64.RED.A1T0 RZ, [UR23], RZ ;  /* 0x000000ffffff79a7 */ /* 0x004fe20008100417 */
[----:B-1----:R-:W-:Y:S01]  /*46f0*/  LOP3.LUT P2, RZ, R6, 0x1, RZ, 0xc0, !PT ;  /* 0x0000000106ff7812 */ /* 0x002fe2000784c0ff */
[----:B------:R-:W-:-:S12]  /*4700*/  BRA.U UP3, `(.L_x_79) ;  /* 0x00000001030c7547 */ /* 0x000fd8000b800000 */
[----:B------:R-:W-:-:S04]  /*4710*/  SHF.L.U32 R5, R8, 0x1f, RZ ;  /* 0x0000001f08057819 */ /* 0x000fc800000006ff */
[----:B------:R-:W1:Y:S02]  /*4720*/  SYNCS.PHASECHK.TRANS64.TRYWAIT P0, [UR22+0x180], R5 ;  /* 0x00018005ff0075a7 */ /* 0x000e640008001116 */
[----:B-1----:R-:W-:Y:S05]  /*4730*/  @!P0 BRA `(.L_x_80) ;  /* 0x0000004800488947 */ /* 0x002fea0003800000 */
.L_x_79:
[----:B------:R-:W-:Y:S05]  /*4740*/  BRA.U UP3, `(.L_x_81) ;  /* 0x0000000103d47547 */ /* 0x000fea000b800000 */
[----:B------:R-:W-:Y:S05]  /*4750*/  BRA.U !UP4, `(.L_x_82) ;  /* 0x000000010cc47547 */ /* 0x000fea000b800000 */
[----:B------:R-:W-:Y:S01]  /*4760*/  ULEA UR4, UR21, UR43, 0x2 ;  /* 0x0000002b15047291 */ /* 0x000fe2000f8e10ff */
[----:B-1----:R-:W-:-:S08]  /*4770*/  SHF.L.U32 R4, R0, 0x1f, RZ ;  /* 0x0000001f00047819 */ /* 0x002fd000000006ff */
[----:B------:R-:W5:Y:S01]  /*4780*/  LDL R5, [UR4] ;  /* 0x00000004ff057983 */ /* 0x000f620008100800 */
[----:B------:R-:W-:Y:S02]  /*4790*/  ULEA UR4, UR16, UR17, 0x3 ;  /* 0x0000001110047291 */ /* 0x000fe4000f8e18ff */
[----:B------:R-:W-:Y:S01]  /*47a0*/  UPLOP3.LUT UP2, UPT, UPT, UPT, UPT, 0x40, 0x4 ;  /* 0x000000000004789c */ /* 0x000fe20003f4e870 */
[----:B------:R-:W-:Y:S01]  /*47b0*/  UMOV UR15, UR29 ;  /* 0x0000001d000f7c82 */ /* 0x000fe20008000000 */
[----:B------:R-:W-:-:S05]  /*47c0*/  UMOV UR5, UR16 ;  /* 0x0000001000057c82 */ /* 0x000fca0008000000 */
[----:B------:R1:W2:Y:S04]  /*47d0*/  SYNCS.PHASECHK.TRANS64.TRYWAIT P1, [UR4], R4 ;  /* 0x00000004ff0075a7 */ /* 0x0002a80008021104 */
.L_x_85:
[----:B---3--:R-:W-:Y:S01]  /*47e0*/  ULEA UR10, UR5, UR17, 0x3 ;  /* 0x00000011050a7291 */ /* 0x008fe2000f8e18ff */
[----:B--2-4-:R-:W-:Y:S11]  /*47f0*/  @P1 BRA `(.L_x_83) ;  /* 0x00000000000c1947 */ /* 0x014ff60003800000 */
[----:B------:R-:W-:Y:S04]  /*4800*/  SHF.L.U32 R6, R0, 0x1f, RZ ;  /* 0x0000001f00067819 */ /* 0x000fe800000006ff */
[----:B------:R-:W2:Y:S02]  /*4810*/  SYNCS.PHASECHK.TRANS64.TRYWAIT P0, [UR10], R6 ;  /* 0x00000006ff0075a7 */ /* 0x000ea4000800110a */
[----:B--2---:R-:W-:Y:S05]  /*4820*/  @!P0 BRA `(.L_x_84) ;  /* 0x0000004800248947 */ /* 0x004fea0003800000 */
.L_x_83:
[----:B------:R-:W-:Y:S01]  /*4830*/  UISETP.NE.AND UP0, UPT, UR15, URZ, UPT ;  /* 0x000000ff0f00728c */ /* 0x000fe2000bf05270 */
[----:B------:R-:W-:Y:S01]  /*4840*/  PLOP3.LUT P1, PT, PT, PT, PT, 0x80, 0x8 ;  /* 0x000000000008781c */ /* 0x000fe20003f2f070 */
[----:B------:R-:W-:Y:S02]  /*4850*/  UIADD3 UR4, UPT, UPT, UR5, 0x1, URZ ;  /* 0x0000000105047890 */ /* 0x000fe4000fffe0ff */
[----:B------:R-:W-:Y:S02]  /*4860*/  ULEA UR8, UR5, UR20, 0x7 ;  /* 0x0000001405087291 */ /* 0x000fe4000f8e38ff */
[----:B------:R-:W-:Y:S01]  /*4870*/  UISETP.NE.AND UP1, UPT, UR4, 0x14, UPT ;  /* 0x000000140400788c */ /* 0x000fe2000bf25270 */
[----:B------:R-:W-:Y:S01]  /*4880*/  PLOP3.LUT P0, PT, PT, PT, UP0, 0x80, 0x8 ;  /* 0x000000000008781c */ /* 0x000fe20003f0f008 */
[----:B------:R-:W-:Y:S02]  /*4890*/  UIADD3 UR12, UPT, UPT, UR8, 0x40, URZ ;  /* 0x00000040080c7890 */ /* 0x000fe4000fffe0ff */
[----:B------:R-:W-:Y:S02]  /*48a0*/  USEL UR6, URZ, 0x1, UP1 ;  /* 0x00000001ff067887 */ /* 0x000fe40008800000 */
[----:B------:R-:W-:Y:S02]  /*48b0*/  USEL UR16, UR4, URZ, UP1 ;  /* 0x000000ff04107287 */ /* 0x000fe40008800000 */
[----:B------:R-:W-:Y:S02]  /*48c0*/  UIADD3 UR10, UPT, UPT, UR10, 0xa0, URZ ;  /* 0x000000a00a0a7890 */ /* 0x000fe4000fffe0ff */
[----:B------:R-:W-:Y:S01]  /*48d0*/  @UP0 ULEA UR4, UR16, UR17, 0x3 ;  /* 0x0000001110040291 */ /* 0x000fe2000f8e18ff */
[----:B------:R-:W-:Y:S01]  /*48e0*/  LOP3.LUT R0, R0, UR6, RZ, 0x3c, !PT ;  /* 0x0000000600007c12 */ /* 0x000fe2000f8e3cff */
[----:B------:R-:W-:Y:S01]  /*48f0*/  UMOV UR9, 0xc0004010 ;  /* 0xc000401000097882 */ /* 0x000fe20000000000 */
[----:B------:R-:W-:Y:S01]  /*4900*/  UMOV UR13, 0xc0004010 ;  /* 0xc0004010000d7882 */ /* 0x000fe20000000000 */
[----:B------:R-:W-:Y:S01]  /*4910*/  UMOV UR7, 0x80004020 ;  /* 0x8000402000077882 */ /* 0x000fe20000000000 */
[----:B-1----:R-:W-:Y:S04]  /*4920*/  @P0 SHF.L.U32 R4, R0, 0x1f, RZ ;  /* 0x0000001f00040819 */ /* 0x002fe800000006ff */
[----:B------:R3:W4:Y:S01]  /*4930*/  @P0 SYNCS.PHASECHK.TRANS64.TRYWAIT P1, [UR4], R4 ;  /* 0x00000004ff0005a7 */ /* 0x0007220008021104 */
[----:B------:R-:W-:Y:S11]  /*4940*/  ELECT P0, URZ, PT ;  /* 0x0000000000ff782f */ /* 0x000ff60003800000 */
[----:B------:R-:W-:Y:S02]  /*4950*/  @!UPT UIADD3 URZ, UPT, UPT, URZ, URZ, URZ ;  /* 0x000000fffffff290 */ /* 0x000fe4000fffe0ff */
[C---:B-----5:R-:W-:Y:S01]  /*4960*/  @P0 R2UR.BROADCAST UR14, R5.reuse ;  /* 0x00000000050e02ca */ /* 0x060fe200008e0000 */
[----:B------:R-:W-:Y:S01]  /*4970*/  ULEA UR4, UR5, UR19, 0x9 ;  /* 0x0000001305047291 */ /* 0x000fe2000f8e48ff */
[----:B------:R-:W-:Y:S11]  /*4980*/  ELECT P0, URZ, PT ;  /* 0x0000000000ff782f */ /* 0x000ff60003800000 */
[----:B------:R-:W-:Y:S02]  /*4990*/  @!UPT UIADD3 URZ, UPT, UPT, URZ, URZ, URZ ;  /* 0x000000fffffff290 */ /* 0x000fe4000fffe0ff */
[----:B------:R-:W-:Y:S01]  /*49a0*/  @P0 R2UR.BROADCAST UR11, R5 ;  /* 0x00000000050b02ca */ /* 0x000fe200008e0000 */
[----:B------:R-:W-:Y:S01]  /*49b0*/  UIADD3 UR6, UPT, UPT, UR4, 0x2, URZ ;  /* 0x0000000204067890 */ /* 0x000fe2000fffe0ff */
[----:B------:R-:W-:Y:S02]  /*49c0*/  UMOV UR5, 0x80004020 ;  /* 0x8000402000057882 */ /* 0x000fe40000000000 */
[----:B------:R1:W-:Y:S01]  /*49d0*/  UTCQMMA.2CTA gdesc[UR4], gdesc[UR8], tmem[UR14], tmem[UR26], idesc[UR27], UP2 ;  /* 0x00ff1a08040075ea */ /* 0x0003e2000920030e */
[----:B------:R-:W-:Y:S08]  /*49e0*/  UPLOP3.LUT UP2, UPT, UPT, UPT, UPT, 0x80, 0x8 ;  /* 0x000000000008789c */ /* 0x000ff00003f4f070 */
[----:B------:R3:W-:Y:S01]  /*49f0*/  UTCQMMA.2CTA gdesc[UR6], gdesc[UR12], tmem[UR11], tmem[UR24], idesc[UR25], UPT ;  /* 0x00ff180c060075ea */ /* 0x0007e2000ba0030b */
[----:B------:R3:W-:Y:S01]  /*4a00*/  UTCBAR.2CTA.MULTICAST [UR10], URZ, UR18 ;  /* 0x000000ff0a0073e9 */ /* 0x0007e20008200812 */
[----:B-1----:R-:W-:Y:S02]  /*4a10*/  UIADD3 UR4, UPT, UPT, UR15, 0x1, URZ ;  /* 0x000000010f047890 */ /* 0x002fe4000fffe0ff */
[----:B------:R-:W-:Y:S02]  /*4a20*/  UIADD3 UR8, UPT, UPT, UR15, -0x1, URZ ;  /* 0xffffffff0f087890 */ /* 0x000fe4000fffe0ff */
[----:B------:R-:W-:Y:S01]  /*4a30*/  UISETP.GT.U32.AND UP0, UPT, UR4, 0x1, UPT ;  /* 0x000000010400788c */ /* 0x000fe2000bf04070 */
[----:B------:R-:W-:Y:S04]  /*4a40*/  UMOV UR5, UR16 ;  /* 0x0000001000057c82 */ /* 0x000fe80008000000 */
[----:B------:R-:W-:Y:S04]  /*4a50*/  UMOV UR15, UR8 ;  /* 0x00000008000f7c82 */ /* 0x000fe80008000000 */
[----:B------:R-:W-:Y:S05]  /*4a60*/  BRA.U UP0, `(.L_x_85) ;  /* 0xfffffffd005c7547 */ /* 0x000fea000b83ffff */
.L_x_82:
[----:B------:R-:W-:-:S09]  /*4a70*/  UIADD3 UR4, UPT, UPT, UR22, 0x170, URZ ;  /* 0x0000017016047890 */ /* 0x000fd2000fffe0ff */
[----:B------:R2:W-:Y:S01]  /*4a80*/  UTCBAR.2CTA.MULTICAST [UR4], URZ, UR28 ;  /* 0x000000ff040073e9 */ /* 0x0005e2000820081c */
[----:B------:R-:W-:Y:S02]  /*4a90*/  NOP ;  /* 0x0000000000007918 */ /* 0x000fe40000000000 */
.L_x_81:
[----:B--2---:R-:W-:Y:S01]  /*4aa0*/  UIADD3 UR4, UPT, UPT, UR21, 0x1, URZ ;  /* 0x0000000115047890 */ /* 0x004fe2000fffe0ff */
[----:B------:R-:W-:-:S03]  /*4ab0*/  LOP3.LUT R2, R2, 0x1, RZ, 0x3c, !PT ;  /* 0x0000000102027812 */ /* 0x000fc600078e3cff */
[----:B------:R-:W-:-:S04]  /*4ac0*/  UISETP.NE.AND UP0, UPT, UR4, 0x2, UPT ;  /* 0x000000020400788c */ /* 0x000fc8000bf05270 */
[----:B------:R-:W-:Y:S02]  /*4ad0*/  USEL UR5, URZ, 0x1, UP0 ;  /* 0x00000001ff057887 */ /* 0x000fe40008000000 */
[----:B------:R-:W-:-:S04]  /*4ae0*/  USEL UR21, UR4, URZ, UP0 ;  /* 0x000000ff04157287 */ /* 0x000fc80008000000 */
[----:B------:R-:W-:Y:S01]  /*4af0*/  LOP3.LUT R8, R8, UR5, RZ, 0x3c, !PT ;  /* 0x0000000508087c12 */ /* 0x000fe2000f8e3cff */
[----:B------:R-:W-:Y:S07]  /*4b00*/  @P2 BRA `(.L_x_86) ;  /* 0xfffffff800c82947 */ /* 0x000fee000383ffff */
[----:B------:R-:W2:Y:S01]  /*4b10*/  S2UR UR8, SR_CgaCtaId ;  /* 0x00000000000879c3 */ /* 0x000ea20000008800 */
[----:B------:R-:W-:Y:S01]  /*4b20*/  ELECT P0, URZ, PT ;  /* 0x0000000000ff782f */ /* 0x000fe20003800000 */
[----:B------:R-:W-:Y:S01]  /*4b30*/  HFMA2 R0, -RZ, RZ, 0, 5.9604644775390625e-08 ;  /* 0x00000001ff007431 */ /* 0x000fe200000001ff */
[----:B------:R-:W-:-:S05]  /*4b40*/  UMOV UR4, 0x40 ;  /* 0x0000004000047882 */ /* 0x000fca0000000000 */
[----:B------:R-:W-:Y:S01]  /*4b50*/  UVIRTCOUNT.DEALLOC.SMPOOL 0x80 ;  /* 0x000000800000784c */ /* 0x000fe20000000000 */
[----:B------:R-:W-:Y:S02]  /*4b60*/  UISETP.NE.AND UP0, UPT, UR31, URZ, UPT ;  /* 0x000000ff1f00728c */ /* 0x000fe4000bf05270 */
[----:B--2---:R-:W-:-:S09]  /*4b70*/  ULEA UR8, UR8, UR4, 0x18 ;  /* 0x0000000408087291 */ /* 0x004fd2000f8ec0ff */
[----:B------:R2:W-:Y:S01]  /*4b80*/  @P0 STS.U8 [UR8+0x1c], R0 ;  /* 0x00001c00ff000988 */ /* 0x0005e20008000008 */
[----:B------:R-:W-:Y:S05]  /*4b90*/  BRA.U UP0, `(.L_x_87) ;  /* 0x0000000100587547 */ /* 0x000fea000b800000 */
[----:B------:R-:W-:Y:S01]  /*4ba0*/  UIADD3 UR5, UPT, UPT, UR17, 0x180, URZ ;  /* 0x0000018011057890 */ /* 0x000fe2000fffe0ff */
[----:B------:R-:W-:-:S03]  /*4bb0*/  SHF.L.U32 R2, R8, 0x1f, RZ ;  /* 0x0000001f08027819 */ /* 0x000fc600000006ff */
[----:B------:R-:W-:-:S09]  /*4bc0*/  ULEA UR4, UR21, UR5, 0x3 ;  /* 0x0000000515047291 */ /* 0x000fd2000f8e18ff */
[----:B------:R-:W1:Y:S02]  /*4bd0*/  SYNCS.PHASECHK.TRANS64.TRYWAIT P0, [UR4], R2 ;  /* 0x00000002ff0075a7 */ /* 0x000e640008001104 */
[----:B-1----:R-:W-:Y:S05]  /*4be0*/  @!P0 BRA `(.L_x_88) ;  /* 0x00000044004c8947 */ /* 0x002fea0003800000 */
.L_x_177:
[----:B------:R-:W-:-:S04]  /*4bf0*/  UIADD3 UR4, UPT, UPT, UR21, 0x1, URZ ;  /* 0x0000000115047890 */ /* 0x000fc8000fffe0ff */
[----:B------:R-:W-:-:S04]  /*4c00*/  UISETP.NE.AND UP1, UPT, UR4, 0x2, UPT ;  /* 0x000000020400788c */ /* 0x000fc8000bf25270 */
[----:B---3--:R-:W-:Y:S02]  /*4c10*/  USEL UR6, URZ, 0x1, UP1 ;  /* 0x00000001ff067887 */ /* 0x008fe40008800000 */
[----:B------:R-:W-:-:S04]  /*4c20*/  USEL UR4, UR4, URZ, UP1 ;  /* 0x000000ff04047287 */ /* 0x000fc80008800000 */
[----:B------:R-:W-:Y:S01]  /*4c30*/  ULEA UR4, UR4, UR5, 0x3 ;  /* 0x0000000504047291 */ /* 0x000fe2000f8e18ff */
[----:B-1----:R-:W-:-:S04]  /*4c40*/  LOP3.LUT R2, R8, UR6, RZ, 0x3c, !PT ;  /* 0x0000000608027c12 */ /* 0x002fc8000f8e3cff */
[----:B------:R-:W-:Y:S01]  /*4c50*/  SHF.L.U32 R2, R2, 0x1f, RZ ;  /* 0x0000001f02027819 */ /* 0x000fe200000006ff */
[----:B--2---:R-:W-:-:S04]  /*4c60*/  IMAD.U32 R0, RZ, RZ, UR4 ;  /* 0x00000004ff007e24 */ /* 0x004fc8000f8e00ff */
[----:B------:R1:W2:Y:S03]  /*4c70*/  SYNCS.PHASECHK.TRANS64.TRYWAIT P0, [R0+URZ], R2 ;  /* 0x00000002000075a7 */ /* 0x0002a600080011ff */
[----:B--2---:R-:W-:Y:S05]  /*4c80*/  @!P0 NANOSLEEP.SYNCS 0x989680 ;  /* 0x009896800000895d */ /* 0x004fea0003900000 */
[----:B------:R-:W2:Y:S02]  /*4c90*/  @!P0 SYNCS.PHASECHK.TRANS64 P0, [R0+URZ], R2 ;  /* 0x00000002000085a7 */ /* 0x000ea400080010ff */
[----:B--2---:R-:W-:Y:S05]  /*4ca0*/  @P0 BRA `(.L_x_89) ;  /* 0x0000000000200947 */ /* 0x004fea0003800000 */
.L_x_90:
[----:B--2---:R2:W3:Y:S02]  /*4cb0*/  SYNCS.PHASECHK.TRANS64.TRYWAIT P0, [R0+URZ], R2 ;  /* 0x00000002000075a7 */ /* 0x0044e400080011ff */
[----:B---3--:R-:W-:Y:S05]  /*4cc0*/  @!P0 NANOSLEEP.SYNCS 0x989680 ;  /* 0x009896800000895d */ /* 0x008fea0003900000 */
[----:B------:R-:W3:Y:S02]  /*4cd0*/  @!P0 SYNCS.PHASECHK.TRANS64 P0, [R0+URZ], R2 ;  /* 0x00000002000085a7 */ /* 0x000ee400080010ff */
[----:B---3--:R-:W-:Y:S05]  /*4ce0*/  @!P0 BRA `(.L_x_90) ;  /* 0xfffffffc00f08947 */ /* 0x008fea000383ffff */
[----:B------:R-:W-:Y:S05]  /*4cf0*/  BRA `(.L_x_89) ;  /* 0x00000000000c7947 */ /* 0x000fea0003800000 */
.L_x_87:
[----:B------:R-:W-:-:S04]  /*4d00*/  UIADD3 UR4, UPT, UPT, UR17, 0x190, URZ ;  /* 0x0000019011047890 */ /* 0x000fc8000fffe0ff */
[----:B------:R-:W-:-:S09]  /*4d10*/  UPRMT UR4, UR30, 0x654, UR4 ;  /* 0x000006541e047896 */ /* 0x000fd20008000004 */
[----:B------:R-:W-:Y:S03]  /*4d20*/  SYNCS.ARRIVE.TRANS64.RED.A1T0 RZ, [UR4], RZ ;  /* 0x000000ffffff79a7 */ /* 0x000fe60008100404 */
.L_x_89:
[----:B-12---:R-:W-:Y:S01]  /*4d30*/  SHF.L.U32 R2, RZ, 0x1f, RZ ;  /* 0x0000001fff027819 */ /* 0x006fe200000006ff */
[----:B------:R-:W-:Y:S01]  /*4d40*/  UIADD3 UR4, UPT, UPT, UR17, 0x190, URZ ;  /* 0x0000019011047890 */ /* 0x000fe2000fffe0ff */
[----:B------:R-:W-:Y:S02]  /*4d50*/  PLOP3.LUT P0, PT, PT, PT, UP0, 0x80, 0x8 ;  /* 0x000000000008781c */ /* 0x000fe40003f0f008 */
[----:B----4-:R-:W1:Y:S02]  /*4d60*/  SYNCS.PHASECHK.TRANS64.TRYWAIT P1, [UR17+0x190], R2 ;  /* 0x00019002ff0075a7 */ /* 0x010e640008021111 */
[----:B-1----:R-:W-:Y:S09]  /*4d70*/  @!P1 BRA `(.L_x_91) ;  /* 0x0000004400009947 */ /* 0x002ff20003800000 */
.L_x_179:
[----:B------:R-:W-:Y:S01]  /*4d80*/  @!UP0 UPRMT UR4, UR30, 0x654, UR4 ;  /* 0x000006541e048896 */ /* 0x000fe20008000004 */
[----:B------:R-:W-:Y:S01]  /*4d90*/  LOP3.LUT R3, R3, 0xffff, RZ, 0xc0, !PT ;  /* 0x0000ffff03037812 */ /* 0x000fe200078ec0ff */
[----:B-1----:R-:W-:-:S03]  /*4da0*/  IMAD.MOV.U32 R2, RZ, RZ, 0xffff ;  /* 0x0000ffffff027424 */ /* 0x002fc600078e00ff */
[----:B------:R-:W-:-:S04]  /*4db0*/  SHF.R.U32.HI R3, RZ, 0x5, R3 ;  /* 0x00000005ff037819 */ /* 0x000fc80000011603 */
[----:B------:R-:W-:Y:S01]  /*4dc0*/  @!P0 SYNCS.ARRIVE.TRANS64.RED.A1T0 RZ, [UR4], RZ ;  /* 0x000000ffffff89a7 */ /* 0x000fe20008100404 */
[----:B------:R-:W-:Y:S01]  /*4dd0*/  NOP ;  /* 0x0000000000007918 */ /* 0x000fe20000000000 */
[----:B------:R-:W1:Y:S01]  /*4de0*/  LDS R0, [UR8+0x14] ;  /* 0x00001408ff007984 */ /* 0x000e620008000800 */
[----:B------:R-:W-:-:S04]  /*4df0*/  SHF.L.U32 R2, R2, R3, RZ ;  /* 0x0000000302027219 */ /* 0x000fc800000006ff */
[----:B-1----:R-:W-:-:S04]  /*4e00*/  LOP3.LUT R0, R0, R2, RZ, 0xc0, !PT ;  /* 0x0000000200007212 */ /* 0x002fc800078ec0ff */
[----:B------:R-:W-:Y:S01]  /*4e10*/  ISETP.NE.AND P0, PT, R0, R2, PT ;  /* 0x000000020000720c */ /* 0x000fe20003f05270 */
[----:B------:R-:W-:-:S05]  /*4e20*/  IMAD.MOV.U32 R0, RZ, RZ, 0x1 ;  /* 0x00000001ff007424 */ /* 0x000fca00078e00ff */
[----:B------:R-:W-:-:S07]  /*4e30*/  SHF.L.U32 R0, R0, R3, RZ ;  /* 0x0000000300007219 */ /* 0x000fce00000006ff */
[----:B------:R-:W-:Y:S05]  /*4e40*/  @P0 BRA `(.L_x_92) ;  /* 0x00000000005c0947 */ /* 0x000fea0003800000 */
[----:B------:R-:W1:Y:S02]  /*4e50*/  LDS R3, [UR8+0x18] ;  /* 0x00001808ff037984 */ /* 0x000e640008000800 */
[----:B-1----:R-:W-:-:S04]  /*4e60*/  LOP3.LUT R3, R3, R0, RZ, 0xc0, !PT ;  /* 0x0000000003037212 */ /* 0x002fc800078ec0ff */
[----:B------:R-:W-:-:S13]  /*4e70*/  ISETP.NE.AND P0, PT, R3, R0, PT ;  /* 0x000000000300720c */ /* 0x000fda0003f05270 */
[----:B------:R-:W-:Y:S05]  /*4e80*/  @P0 BRA `(.L_x_93) ;  /* 0x0000000000400947 */ /* 0x000fea0003800000 */
[----:B------:R-:W-:Y:S01]  /*4e90*/  R2UR UR4, R2 ;  /* 0x00000000020472ca */ /* 0x000fe200000e0000 */
[----:B------:R-:W1:Y:S01]  /*4ea0*/  S2R R3, SR_LANEID ;  /* 0x0000000000037919 */ /* 0x000e620000000000 */
[----:B------:R-:W-:-:S04]  /*4eb0*/  LOP3.LUT R0, RZ, R0, RZ, 0x33, !PT ;  /* 0x00000000ff007212 */ /* 0x000fc800078e33ff */
[----:B---3--:R-:W2:Y:S07]  /*4ec0*/  REDUX UR6, R0 ;  /* 0x00000000000673c4 */ /* 0x008eae0000000000 */
[----:B------:R-:W-:-:S03]  /*4ed0*/  ULOP3.LUT UR5, URZ, UR4, URZ, 0x33, !UPT ;  /* 0x00000004ff057292 */ /* 0x000fc6000f8e33ff */
[----:B------:R-:W-:Y:S02]  /*4ee0*/  VOTEU.ANY UR4, UPT, PT ;  /* 0x0000000000047886 */ /* 0x000fe400038e0100 */
[----:B------:R-:W-:Y:S01]  /*4ef0*/  UFLO.U32 UR4, UR4 ;  /* 0x00000004000472bd */ /* 0x000fe200080e0000 */
[----:B------:R-:W-:-:S04]  /*4f00*/  IMAD.U32 R2, RZ, RZ, UR5 ;  /* 0x00000005ff027e24 */ /* 0x000fc8000f8e00ff */
[----:B------:R-:W3:Y:S02]  /*4f10*/  REDUX UR7, R2 ;  /* 0x00000000020773c4 */ /* 0x000ee40000000000 */
[----:B------:R4:W-:Y:S01]  /*4f20*/  UTCATOMSWS.AND URZ, UR5 ;  /* 0x0000000500ff79e3 */ /* 0x0009e20008000000 */
[----:B--2---:R-:W-:Y:S01]  /*4f30*/  IMAD.U32 R0, RZ, RZ, UR6 ;  /* 0x00000006ff007e24 */ /* 0x004fe2000f8e00ff */
[----:B-1----:R-:W-:Y:S01]  /*4f40*/  ISETP.EQ.U32.AND P0, PT, R3, UR4, PT ;  /* 0x0000000403007c0c */ /* 0x002fe2000bf02070 */
[----:B---3--:R-:W-:-:S12]  /*4f50*/  IMAD.U32 R2, RZ, RZ, UR7 ;  /* 0x00000007ff027e24 */ /* 0x008fd8000f8e00ff */
[----:B------:R4:W-:Y:S04]  /*4f60*/  @P0 ATOMS.AND RZ, [UR8+0x14], R2 ;  /* 0x00001402ffff098c */ /* 0x0009e8000a800008 */
[----:B------:R4:W-:Y:S01]  /*4f70*/  @P0 ATOMS.AND RZ, [UR8+0x18], R0 ;  /* 0x00001800ffff098c */ /* 0x0009e2000a800008 */
[----:B------:R-:W-:Y:S05]  /*4f80*/  BRA `(.L_x_94) ;  /* 0x0000000000147947 */ /* 0x000fea0003800000 */
.L_x_93:
[----:B------:R-:W-:Y:S02]  /*4f90*/  MOV R2, 0x4fb0 ;  /* 0x00004fb000027802 */ /* 0x000fe40000000f00 */
[----:B---3-5:R-:W-:Y:S05]  /*4fa0*/  CALL.REL.NOINC `($__internal_0_$__cuda_sm10x_tcgen05_guardrail_trap_col_being_dealloced_not_returned_by_alloc) ;  /* 0x0000004400187944 */ /* 0x028fea0003c00000 */
[----:B------:R-:W-:Y:S05]  /*4fb0*/  BRA `(.L_x_94) ;  /* 0x0000000000087947 */ /* 0x000fea0003800000 */
.L_x_92:
[----:B------:R-:W-:Y:S02]  /*4fc0*/  MOV R2, 0x4fe0 ;  /* 0x00004fe000027802 */ /* 0x000fe40000000f00 */
[----:B---3-5:R-:W-:Y:S05]  /*4fd0*/  CALL.REL.NOINC `($__internal_2_$__cuda_sm10x_tcgen05_guardrail_trap_unallocated_columns_being_dealloced) ;  /* 0x0000004400247944 */ /* 0x028fea0003c00000 */
.L_x_94:
[----:B------:R-:W-:Y:S01]  /*4fe0*/  NOP ;  /* 0x0000000000007918 */ /* 0x000fe20000000000 */
[----:B----4-:R-:W-:Y:S05]  /*4ff0*/  EXIT ;  /* 0x000000000000794d */ /* 0x010fea0003800000 */
.L_x_66:
[----:B------:R-:W-:-:S09]  /*5000*/  UISETP.NE.OR UP0, UPT, UR18, 0x3, !UP3 ;  /* 0x000000031200788c */ /* 0x000fd2000df05670 */
[----:B------:R-:W-:Y:S05]  /*5010*/  BRA.U UP0, `(.L_x_95) ;  /* 0x0000000d007c7547 */ /* 0x000fea000b800000 */
[----:B------:R-:W2:Y:S01]  /*5020*/  LDCU.64 UR4, c[0x0][0x988] ;  /* 0x00013100ff0477ac */ /* 0x000ea20008000a00 */
[----:B------:R-:W3:Y:S01]  /*5030*/  S2UR UR10, SR_CgaCtaId ;  /* 0x00000000000a79c3 */ /* 0x000ee20000008800 */
[----:B------:R-:W-:Y:S01]  /*5040*/  HFMA2 R10, -RZ, RZ, 0, 5.9604644775390625e-08 ;  /* 0x00000001ff0a7431 */ /* 0x000fe200000001ff */
[----:B------:R-:W-:Y:S01]  /*5050*/  MOV R9, RZ ;  /* 0x000000ff00097202 */ /* 0x000fe20000000f00 */
[----:B------:R-:W4:Y:S01]  /*5060*/  LDCU UR36, c[0x0][0x370] ;  /* 0x00006e00ff2477ac */ /* 0x000f220008000800 */
[----:B------:R-:W-:Y:S01]  /*5070*/  HFMA2 R2, -RZ, RZ, 0, 0.0078125 ;  /* 0x00002000ff027431 */ /* 0x000fe200000001ff */
[----:B------:R-:W4:Y:S03]  /*5080*/  LDCU.128 UR32, c[0x0][0xc10] ;  /* 0x00018200ff2077ac */ /* 0x000f260008000c00 */
[----:B------:R-:W1:Y:S01]  /*5090*/  LDC.64 R12, c[0x0][0x348] ;  /* 0x0000d200ff0c7b82 */ /* 0x000e620000000a00 */
[----:B------:R-:W3:Y:S01]  /*50a0*/  LDCU UR29, c[0x0][0x374] ;  /* 0x00006e80ff1d77ac */ /* 0x000ee20008000800 */
[----:B------:R-:W3:Y:S01]  /*50b0*/  LDCU.64 UR30, c[0x0][0x990] ;  /* 0x00013200ff1e77ac */ /* 0x000ee20008000a00 */
[----:B------:R-:W3:Y:S01]  /*50c0*/  LDCU UR17, c[0x0][0xc0c] ;  /* 0x00018180ff1177ac */ /* 0x000ee20008000800 */
[----:B--2---:R-:W-:Y:S01]  /*50d0*/  UISETP.NE.U32.AND UP0, UPT, UR4, URZ, UPT ;  /* 0x000000ff0400728c */ /* 0x004fe2000bf05070 */
[----:B------:R-:W2:Y:S01]  /*50e0*/  LDCU UR43, c[0x0][0xc20] ;  /* 0x00018400ff2b77ac */ /* 0x000ea20008000800 */
[----:B------:R-:W2:Y:S01]  /*50f0*/  LDCU UR4, c[0x0][0xc30] ;  /* 0x00018600ff0477ac */ /* 0x000ea20008000800 */
[----:B------:R-:W-:Y:S01]  /*5100*/  UMOV UR28, 0x400 ;  /* 0x00000400001c7882 */ /* 0x000fe20000000000 */
[----:B----4-:R-:W-:-:S02]  /*5110*/  UIMAD.WIDE.U32 UR6, UR36, UR32, URZ ;  /* 0x00000020240672a5 */ /* 0x010fc4000f8e00ff */
[----:B---3--:R-:W-:Y:S02]  /*5120*/  UIMAD.WIDE.U32 UR8, UR29, UR35, URZ ;  /* 0x000000231d0872a5 */ /* 0x008fe4000f8e00ff */
[----:B------:R-:W-:Y:S02]  /*5130*/  ULEA UR28, UR10, UR28, 0x18 ;  /* 0x0000001c0a1c7291 */ /* 0x000fe4000f8ec0ff */
[----:B------:R-:W-:Y:S02]  /*5140*/  UISETP.NE.U32.AND UP6, UPT, UR30, URZ, UPT ;  /* 0x000000ff1e00728c */ /* 0x000fe4000bfc5070 */
[----:B------:R-:W-:Y:S02]  /*5150*/  UIADD3 UR38, UPT, UPT, UR28, 0x140, URZ ;  /* 0x000001401c267890 */ /* 0x000fe4000fffe0ff */
[----:B------:R-:W-:Y:S02]  /*5160*/  UIADD3 UR37, UPT, UPT, UR28, 0x168, URZ ;  /* 0x000001681c257890 */ /* 0x000fe4000fffe0ff */
[----:B------:R-:W-:-:S02]  /*5170*/  UISETP.NE.AND.EX UP5, UPT, UR5, URZ, UPT, UP0 ;  /* 0x000000ff0500728c */ /* 0x000fc4000bfa5300 */
[----:B------:R-:W-:Y:S01]  /*5180*/  UISETP.NE.AND UP0, UPT, UR39, 0x1, UPT ;  /* 0x000000012700788c */ /* 0x000fe2000bf05270 */
[----:B------:R-:W-:Y:S01]  /*5190*/  UMOV UR41, UR7 ;  /* 0x0000000700297c82 */ /* 0x000fe20008000000 */
[----:B------:R-:W-:Y:S01]  /*51a0*/  UMOV UR40, UR9 ;  /* 0x0000000900287c82 */ /* 0x000fe20008000000 */
[----:B------:R-:W-:Y:S02]  /*51b0*/  UISETP.NE.AND UP0, UPT, UR17, 0x1, UPT ;  /* 0x000000011100788c */ /* 0x000fe4000bf05270 */
[----:B------:R-:W-:Y:S02]  /*51c0*/  UPLOP3.LUT UP1, UPT, UPT, UPT, UPT, 0x40, 0x4 ;  /* 0x000000000004789c */ /* 0x000fe40003f2e870 */
[----:B------:R-:W-:Y:S01]  /*51d0*/  UISETP.GE.AND UP3, UPT, UR39, 0x1, UPT ;  /* 0x000000012700788c */ /* 0x000fe2000bf66270 */
[----:B------:R-:W3:Y:S01]  /*51e0*/  LDCU.64 UR18, c[0x0][0xc28] ;  /* 0x00018500ff1277ac */ /* 0x000ee20008000a00 */
[----:B------:R-:W-:Y:S02]  /*51f0*/  UISETP.NE.AND.EX UP6, UPT, UR31, URZ, UPT, UP6 ;  /* 0x000000ff1f00728c */ /* 0x000fe4000bfc5360 */
[----:B------:R-:W-:-:S02]  /*5200*/  UPRMT UR38, UR10, 0x654, UR38 ;  /* 0x000006540a267896 */ /* 0x000fc40008000026 */
[----:B------:R-:W-:Y:S02]  /*5210*/  UPRMT UR37, URZ, 0x654, UR37 ;  /* 0x00000654ff257896 */ /* 0x000fe40008000025 */
[----:B------:R-:W-:Y:S02]  /*5220*/  USHF.R.U32.HI UR41, URZ, UR33, UR41 ;  /* 0x00000021ff297299 */ /* 0x000fe40008011629 */
[----:B--2---:R-:W-:Y:S02]  /*5230*/  USHF.R.U32.HI UR40, URZ, UR43, UR40 ;  /* 0x0000002bff287299 */ /* 0x004fe40008011628 */
[----:B------:R-:W-:Y:S02]  /*5240*/  UISETP.NE.AND UP0, UPT, UR34, 0x1, UPT ;  /* 0x000000012200788c */ /* 0x000fe4000bf05270 */
[----:B-1----:R-:W-:-:S11]  /*5250*/  UISETP.NE.AND UP4, UPT, UR4, 0x1, UPT ;  /* 0x000000010400788c */ /* 0x002fd6000bf85270 */
.L_x_103:
[----:B------:R-:W-:Y:S04]  /*5260*/  SHF.L.U32 R3, R9, 0x1f, RZ ;  /* 0x0000001f09037819 */ /* 0x000fe800000006ff */
[----:B-1----:R-:W1:Y:S02]  /*5270*/  SYNCS.PHASECHK.TRANS64.TRYWAIT P0, [UR28+0x160], R3 ;  /* 0x00016003ff0075a7 */ /* 0x002e64000800111c */
[----:B-1----:R-:W-:Y:S05]  /*5280*/  @!P0 BRA `(.L_x_96) ;  /* 0x0000003c00d48947 */ /* 0x002fea0003800000 */
.L_x_181:
[----:B------:R-:W2:Y:S01]  /*5290*/  LDS.128 R4, [UR28+0x1a0] ;  /* 0x0001a01cff047984 */ /* 0x000ea20008000c00 */
[----:B------:R-:W-:Y:S01]  /*52a0*/  UISETP.GE.AND UP0, UPT, UR39, 0x1, UPT ;  /* 0x000000012700788c */ /* 0x000fe2000bf06270 */
[----:B------:R-:W-:Y:S01]  /*52b0*/  @!PT LDS RZ, [RZ] ;  /* 0x00000000fffff984 */ /* 0x000fe20000000800 */
[----:B------:R-:W-:Y:S01]  /*52c0*/  @!PT LDS RZ, [RZ] ;  /* 0x00000000fffff984 */ /* 0x000fe20000000800 */
[----:B------:R-:W-:Y:S01]  /*52d0*/  @!PT LDS RZ, [RZ] ;  /* 0x00000000fffff984 */ /* 0x000fe20000000800 */
[----:B------:R-:W-:Y:S01]  /*52e0*/  @!PT LDS RZ, [RZ] ;  /* 0x00000000fffff984 */ /* 0x000fe20000000800 */
[----:B------:R4:W-:Y:S06]  /*52f0*/  MEMBAR.ALL.CTA ;  /* 0x0000000000007992 */ /* 0x0009ec0000008000 */
[----:B----4-:R-:W4:Y:S02]  /*5300*/  FENCE.VIEW.ASYNC.S ;  /* 0x00000000000073c6 */ /* 0x010f240000000000 */
[----:B----4-:R-:W-:Y:S01]  /*5310*/  SYNCS.ARRIVE.TRANS64.RED.A1T0 RZ, [UR37], RZ ;  /* 0x000000ffffff79a7 */ /* 0x010fe20008100425 */
[----:B--2---:R-:W-:Y:S11]  /*5320*/  LOP3.LUT P0, RZ, R6, 0x1, RZ, 0xc0, !PT ;  /* 0x0000000106ff7812 */ /* 0x004ff6000780c0ff */
[----:B------:R-:W-:Y:S02]  /*5330*/  @!UPT UIADD3 URZ, UPT, UPT, URZ, URZ, URZ ;  /* 0x000000fffffff290 */ /* 0x000fe4000fffe0ff */
[----:B------:R-:W-:Y:S01]  /*5340*/  VOTEU.ANY UP3, P0 ;  /* 0x0000000000ff7886 */ /* 0x000fe20000060100 */
[----:B------:R-:W-:Y:S11]  /*5350*/  PLOP3.LUT P1, PT, PT, PT, UP3, 0x80, 0x8 ;  /* 0x000000000008781c */ /* 0x000ff60003f2f038 */
[----:B------:R-:W-:Y:S02]  /*5360*/  @!UPT UIADD3 URZ, UPT, UPT, URZ, URZ, URZ ;  /* 0x000000fffffff290 */ /* 0x000fe4000fffe0ff */
[----:B-1----:R-:W-:Y:S02]  /*5370*/  @P1 MOV R3, R4 ;  /* 0x0000000400031202 */ /* 0x002fe40000000f00 */
[----:B------:R-:W-:Y:S02]  /*5380*/  @P1 LOP3.LUT R0, R5, 0xffff, RZ, 0xc0, !PT ;  /* 0x0000ffff05001812 */ /* 0x000fe400078ec0ff */
[----:B------:R-:W-:Y:S02]  /*5390*/  @P1 R2UR UR5, R3 ;  /* 0x00000000030512ca */ /* 0x000fe400000e0000 */
[----:B------:R-:W-:Y:S11]  /*53a0*/  @P1 R2UR UR4, R0 ;  /* 0x00000000000412ca */ /* 0x000ff600000e0000 */
[----:B------:R-:W-:Y:S02]  /*53b0*/  @UP3 UMOV UR16, UR5 ;  /* 0x0000000500103c82 */ /* 0x000fe40008000000 */
[----:B------:R-:W-:Y:S01]  /*53c0*/  @UP3 UMOV UR15, UR4 ;  /* 0x00000004000f3c82 */ /* 0x000fe20008000000 */
[----:B------:R-:W-:Y:S05]  /*53d0*/  BRA.U !UP0, `(.L_x_97) ;  /* 0x0000000108c07547 */ /* 0x000fea000b800000 */
[----:B------:R-:W-:Y:S02]  /*53e0*/  UIMAD.WIDE.U32 UR8, UR15, UR35, URZ ;  /* 0x000000230f0872a5 */ /* 0x000fe4000f8e00ff */
[----:B------:R-:W-:Y:S02]  /*53f0*/  UP2UR UR14, UPR, URZ, 0x4 ;  /* 0x00000004ff0e7883 */ /* 0x000fe40008000000 */
[----:B------:R-:W-:Y:S02]  /*5400*/  UISETP.NE.AND UP2, UPT, UR34, 0x1, UPT ;  /* 0x000000012200788c */ /* 0x000fe4000bf45270 */
[----:B------:R-:W-:Y:S02]  /*5410*/  UIMAD.WIDE.U32 UR10, UR16, UR32, URZ ;  /* 0x00000020100a72a5 */ /* 0x000fe4000f8e00ff */
[----:B------:R-:W-:Y:S02]  /*5420*/  USEL UR4, UR29, UR40, !UP2 ;  /* 0x000000281d047287 */ /* 0x000fe4000d000000 */
[----:B------:R-:W-:Y:S02]  /*5430*/  UISETP.NE.AND UP0, UPT, UR17, 0x1, UPT ;  /* 0x000000011100788c */ /* 0x000fe4000bf05270 */
[----:B------:R-:W-:Y:S02]  /*5440*/  UP2UR UR22, UPR, URZ, 0x2 ;  /* 0x00000002ff167883 */ /* 0x000fe40008000000 */
[----:B------:R-:W-:Y:S02]  /*5450*/  UISETP.NE.AND UP1, UPT, UR39, 0x1, UPT ;  /* 0x000000012700788c */ /* 0x000fe4000bf25270 */
[----:B---3--:R-:W-:Y:S02]  /*5460*/  UIMAD.WIDE.U32 UR12, UR4, UR18, URZ ;  /* 0x00000012040c72a5 */ /* 0x008fe4000f8e00ff */
[----:B------:R-:W-:Y:S01]  /*5470*/  USEL UR7, UR36, UR41, !UP0 ;  /* 0x0000002924077287 */ /* 0x000fe2000c000000 */
[----:B------:R-:W-:Y:S02]  /*5480*/  UMOV UR5, UR9 ;  /* 0x0000000900057c82 */ /* 0x000fe40008000000 */
[----:B------:R-:W-:Y:S02]  /*5490*/  USHF.R.U32.HI UR6, URZ, UR43, UR5 ;  /* 0x0000002bff067299 */ /* 0x000fe40008011605 */
[----:B------:R-:W-:Y:S02]  /*54a0*/  UIMAD.WIDE.U32 UR20, UR7, UR18, URZ ;  /* 0x00000012071472a5 */ /* 0x000fe4000f8e00ff */
[----:B------:R-:W-:Y:S02]  /*54b0*/  USEL UR6, UR15, UR6, !UP2 ;  /* 0x000000060f067287 */ /* 0x000fe4000d000000 */
[----:B------:R-:W-:Y:S01]  /*54c0*/  UISETP.NE.AND UP2, UPT, UR14, URZ, UPT ;  /* 0x000000ff0e00728c */ /* 0x000fe2000bf45270 */
[----:B------:R-:W-:Y:S01]  /*54d0*/  UMOV UR5, UR11 ;  /* 0x0000000b00057c82 */ /* 0x000fe20008000000 */
[----:B------:R-:W-:Y:S02]  /*54e0*/  UIMAD.WIDE.U32 UR10, UR6, UR18, URZ ;  /* 0x00000012060a72a5 */ /* 0x000fe4000f8e00ff */
[----:B------:R-:W-:Y:S03]  /*54f0*/  USHF.R.U32.HI UR8, URZ, UR33, UR5 ;  /* 0x00000021ff087299 */ /* 0x000fe60008011605 */
[----:B------:R-:W-:Y:S02]  /*5500*/  UMOV UR5, UR13 ;  /* 0x0000000d00057c82 */ /* 0x000fe40008000000 */
[----:B------:R-:W-:Y:S03]  /*5510*/  @UP1 USHF.R.U32.HI UR4, URZ, UR19, UR5 ;  /* 0x00000013ff041299 */ /* 0x000fe60008011605 */
[----:B------:R-:W-:Y:S01]  /*5520*/  UMOV UR5, UR21 ;  /* 0x0000001500057c82 */ /* 0x000fe20008000000 */
[----:B------:R-:W-:Y:S02]  /*5530*/  UIMAD UR4, UR39, UR4, URZ ;  /* 0x00000004270472a4 */ /* 0x000fe4000f8e02ff */
[----:B------:R-:W-:Y:S02]  /*5540*/  @UP1 USHF.R.U32.HI UR7, URZ, UR19, UR5 ;  /* 0x00000013ff071299 */ /* 0x000fe40008011605 */
[----:B------:R-:W-:Y:S02]  /*5550*/  USEL UR5, UR16, UR8, !UP0 ;  /* 0x0000000810057287 */ /* 0x000fe4000c000000 */
[----:B------:R-:W-:Y:S02]  /*5560*/  UIMAD UR8, UR39, UR7, URZ ;  /* 0x00000007270872a4 */ /* 0x000fe4000f8e02ff */
[----:B------:R-:W-:Y:S03]  /*5570*/  UISETP.GE.AND UP0, UPT, UR6, UR4, UPT ;  /* 0x000000040600728c */ /* 0x000fe6000bf06270 */
[----:B------:R-:W-:Y:S01]  /*5580*/  UMOV UR4, UR11 ;  /* 0x0000000b00047c82 */ /* 0x000fe20008000000 */
[----:B------:R-:W-:Y:S02]  /*5590*/  UISETP.GE.OR UP0, UPT, UR5, UR8, UP0 ;  /* 0x000000080500728c */ /* 0x000fe40008706670 */
[----:B------:R-:W-:Y:S02]  /*55a0*/  USHF.R.U32.HI UR4, URZ, UR19, UR4 ;  /* 0x00000013ff047299 */ /* 0x000fe40008011604 */
[----:B------:R-:W-:Y:S02]  /*55b0*/  UIMAD.WIDE.U32 UR8, UR5, UR18, URZ ;  /* 0x00000012050872a5 */ /* 0x000fe4000f8e00ff */
[----:B------:R-:W-:Y:S04]  /*55c0*/  USEL UR10, UR6, UR4, !UP1 ;  /* 0x00000004060a7287 */ /* 0x000fe8000c800000 */
[----:B------:R-:W-:Y:S01]  /*55d0*/  UIADD3 UR11, UPT, UPT, -UR10, URZ, URZ ;  /* 0x000000ff0a0b7290 */ /* 0x000fe2000fffe1ff */
[----:B------:R-:W-:Y:S02]  /*55e0*/  @!UP0 UMOV UR4, UR9 ;  /* 0x0000000900048c82 */ /* 0x000fe40008000000 */
[----:B------:R-:W-:Y:S02]  /*55f0*/  @!UP0 USHF.R.U32.HI UR4, URZ, UR19, UR4 ;  /* 0x00000013ff048299 */ /* 0x000fe40008011604 */
[----:B------:R-:W-:Y:S02]  /*5600*/  UIMAD UR8, UR39, UR11, UR6 ;  /* 0x0000000b270872a4 */ /* 0x000fe4000f8e0206 */
[----:B------:R-:W-:Y:S02]  /*5610*/  @!UP0 USEL UR4, UR5, UR4, !UP1 ;  /* 0x0000000405048287 */ /* 0x000fe4000c800000 */
[----:B------:R-:W-:Y:S02]  /*5620*/  UISETP.NE.AND UP1, UPT, UR22, URZ, UPT ;  /* 0x000000ff1600728c */ /* 0x000fe4000bf25270 */
[----:B------:R-:W-:Y:S02]  /*5630*/  @!UP0 UIMAD UR8, UR7, UR8, UR4 ;  /* 0x00000008070882a4 */ /* 0x000fe4000f8e0204 */
[----:B------:R-:W-:Y:S02]  /*5640*/  @!UP0 UIADD3 UR9, UPT, UPT, UR10, -UR4, URZ ;  /* 0x800000040a098290 */ /* 0x000fe4000fffe0ff */
[----:B------:R-:W-:Y:S02]  /*5650*/  UIADD3 UR4, UPT, UPT, -UR5, URZ, URZ ;  /* 0x000000ff05047290 */ /* 0x000fe4000fffe1ff */
[----:B------:R-:W-:Y:S02]  /*5660*/  UIADD3 UR7, UPT, UPT, -UR6, URZ, URZ ;  /* 0x000000ff06077290 */ /* 0x000fe4000fffe1ff */
[----:B------:R-:W-:Y:S02]  /*5670*/  @!UP0 UIMAD UR6, UR9, UR39, UR5 ;  /* 0x00000027090682a4 */ /* 0x000fe4000f8e0205 */
[----:B------:R-:W-:Y:S02]  /*5680*/  UIMAD UR16, UR17, UR4, UR16 ;  /* 0x00000004111072a4 */ /* 0x000fe4000f8e0210 */
[----:B------:R-:W-:Y:S01]  /*5690*/  UIMAD UR15, UR34, UR7, UR15 ;  /* 0x00000007220f72a4 */ /* 0x000fe2000f8e020f */
[----:B------:R-:W-:Y:S02]  /*56a0*/  @!UP0 UMOV UR5, UR8 ;  /* 0x0000000800058c82 */ /* 0x000fe40008000000 */
[----:B------:R-:W-:Y:S02]  /*56b0*/  UIMAD UR16, UR5, UR17, UR16 ;  /* 0x00000011051072a4 */ /* 0x000fe4000f8e0210 */
[----:B------:R-:W-:Y:S11]  /*56c0*/  UIMAD UR15, UR6, UR34, UR15 ;  /* 0x00000022060f72a4 */ /* 0x000ff6000f8e020f */
[----:B------:R-:W-:Y:S01]  /*56d0*/  @!UPT UIADD3 URZ, UPT, UPT, URZ, URZ, URZ ;  /* 0x000000fffffff290 */ /* 0x000fe2000fffe0ff */
.L_x_97:
[----:B------:R-:W1:Y:S01]  /*56e0*/  @!UP4 LDCU.128 UR8, c[0x0][0xc10] ;  /* 0x00018200ff08c7ac */ /* 0x000e620008000c00 */
[----:B------:R-:W-:Y:S02]  /*56f0*/  ISETP.NE.U32.AND P2, PT, RZ, UR30, PT ;  /* 0x0000001eff007c0c */ /* 0x000fe4000bf45070 */
[----:B------:R-:W-:Y:S02]  /*5700*/  SHF.L.U32 R3, R10, 0x1f, RZ ;  /* 0x0000001f0a037819 */ /* 0x000fe400000006ff */
[----:B------:R-:W-:Y:S01]  /*5710*/  ISETP.NE.AND.EX P2, PT, RZ, UR31, PT, P2 ;  /* 0x0000001fff007c0c */ /* 0x000fe2000bf45320 */
[----:B------:R-:W2:Y:S01]  /*5720*/  @!UP4 LDCU UR5, c[0x0][0xc0c] ;  /* 0x00018180ff05c7ac */ /* 0x000ea20008000800 */
[----:B-1----:R-:W-:Y:S07]  /*5730*/  UIMAD.WIDE.U32 UR6, UR16, UR8, URZ ;  /* 0x00000008100672a5 */ /* 0x002fee000f8e00ff */
[----:B------:R-:W-:Y:S01]  /*5740*/  @!UP4 UMOV UR4, UR7 ;  /* 0x000000070004cc82 */ /* 0x000fe20008000000 */
[----:B--2---:R-:W-:Y:S02]  /*5750*/  @!UP4 UISETP.NE.AND UP0, UPT, UR5, 0x1, UPT ;  /* 0x000000010500c88c */ /* 0x004fe4000bf05270 */
[----:B------:R-:W-:Y:S02]  /*5760*/  @!UP4 USHF.R.U32.HI UR4, URZ, UR9, UR4 ;  /* 0x00000009ff04c299 */ /* 0x000fe40008011604 */
[----:B------:R-:W-:Y:S02]  /*5770*/  UIMAD.WIDE.U32 UR6, UR15, UR11, URZ ;  /* 0x0000000b0f0672a5 */ /* 0x000fe4000f8e00ff */
[----:B------:R-:W-:Y:S02]  /*5780*/  @!UP4 USEL UR8, UR16, UR4, !UP0 ;  /* 0x000000041008c287 */ /* 0x000fe4000c000000 */
[----:B------:R-:W-:Y:S03]  /*5790*/  @!UP4 UISETP.NE.AND UP0, UPT, UR10, 0x1, UPT ;  /* 0x000000010a00c88c */ /* 0x000fe6000bf05270 */
[----:B------:R-:W-:Y:S02]  /*57a0*/  @!UP4 UMOV UR6, UR7 ;  /* 0x000000070006cc82 */ /* 0x000fe40008000000 */
[----:B------:R-:W1:Y:S02]  /*57b0*/  @!UP4 LDCU UR4, c[0x0][0xc20] ;  /* 0x00018400ff04c7ac */ /* 0x000e640008000800 */
[----:B-1----:R-:W-:Y:S04]  /*57c0*/  @!UP4 USHF.R.U32.HI UR6, URZ, UR4, UR6 ;  /* 0x00000004ff06c299 */ /* 0x002fe80008011606 */
[----:B------:R-:W-:Y:S04]  /*57d0*/  @!UP4 USEL UR6, UR15, UR6, !UP0 ;  /* 0x000000060f06c287 */ /* 0x000fe8000c000000 */
[----:B------:R-:W-:Y:S02]  /*57e0*/  @!UP4 UIADD3 UR4, UPT, UPT, -UR8, UR6, URZ ;  /* 0x000000060804c290 */ /* 0x000fe4000fffe1ff */
[----:B------:R-:W-:Y:S02]  /*57f0*/  @!UP4 UIADD3 UR6, UPT, UPT, UR8, -UR6, URZ ;  /* 0x800000060806c290 */ /* 0x000fe4000fffe0ff */
[----:B------:R-:W-:Y:S02]  /*5800*/  @!UP4 UIMAD UR16, UR4, UR5, UR16 ;  /* 0x000000050410c2a4 */ /* 0x000fe4000f8e0210 */
[----:B------:R-:W-:Y:S01]  /*5810*/  @!UP4 UIMAD UR15, UR6, UR10, UR15 ;  /* 0x0000000a060fc2a4 */ /* 0x000fe2000f8e020f */
[----:B------:R-:W-:Y:S11]  /*5820*/  BRA.U UP1, `(.L_x_98) ;  /* 0x0000000101107547 */ /* 0x000ff6000b800000 */
[----:B------:R-:W-:Y:S04]  /*5830*/  MOV R8, UR42 ;  /* 0x0000002a00087c02 */ /* 0x000fe80008000f00 */
[----:B------:R-:W-:Y:S04]  /*5840*/  SHF.L.U32 R8, R8, 0x1f, RZ ;  /* 0x0000001f08087819 */ /* 0x000fe800000006ff */
[----:B------:R-:W1:Y:S02]  /*5850*/  SYNCS.PHASECHK.TRANS64.TRYWAIT P0, [UR28+0x158], R8 ;  /* 0x00015808ff0075a7 */ /* 0x000e64000800111c */
[----:B-1----:R-:W-:Y:S05]  /*5860*/  @!P0 BRA `(.L_x_99) ;  /* 0x0000003800748947 */ /* 0x002fea0003800000 */
.L_x_98:
[----:B------:R-:W-:Y:S05]  /*5870*/  BRA.U !UP6, `(.L_x_100) ;  /* 0x000000010e387547 */ /* 0x000fea000b800000 */
[----:B------:R-:W-:Y:S01]  /*5880*/  UPLOP3.LUT UP2, UPT, UPT, UPT, UP5, 0x80, 0x8 ;  /* 0x000000000008789c */ /* 0x000fe20003f4f050 */
[----:B-1----:R-:W-:Y:S01]  /*5890*/  HFMA2 R0, -RZ, RZ, 0, 5.9604644775390625e-08 ;  /* 0x00000001ff007431 */ /* 0x002fe200000001ff */
[----:B------:R-:W1:Y:S01]  /*58a0*/  LDCU.64 UR8, c[0x0][0x358] ;  /* 0x00006b00ff0877ac */ /* 0x000e620008000a00 */
[----:B------:R-:W-:Y:S03]  /*58b0*/  IMAD.MOV.U32 R145, RZ, RZ, 0x1 ;  /* 0x00000001ff917424 */ /* 0x000fe600078e00ff */
[----:B------:R-:W-:Y:S05]  /*58c0*/  PLOP3.LUT P0, PT, PT, PT, UP2, 0x80, 0x8 ;  /* 0x000000000008781c */ /* 0x000fea0003f0f028 */
[----:B------:R-:W2:Y:S01]  /*58d0*/  @UP2 LDCU.64 UR4, c[0x0][0x988] ;  /* 0x00013100ff0427ac */ /* 0x000ea20008000a00 */
[----:B------:R-:W-:Y:S07]  /*58e0*/  @UP2 UIMAD UR6, UR45, UR30, URZ ;  /* 0x0000001e2d0622a4 */ /* 0x000fee000f8e02ff */
[----:B------:R-:W-:Y:S01]  /*58f0*/  @!P0 PRMT R145, R0, 0x7610, R145 ;  /* 0x0000761000918816 */ /* 0x000fe20000000091 */
[----:B--2---:R-:W-:Y:S06]  /*5900*/  @UP2 UIMAD.WIDE UR4, UR6, 0x4, UR4 ;  /* 0x00000004060428a5 */ /* 0x004fec000f8e0204 */
[----:B------:R-:W-:Y:S01]  /*5910*/  IMAD.U32 R14, RZ, RZ, UR4 ;  /* 0x00000004ff0e7e24 */ /* 0x000fe2000f8e00ff */
[----:B------:R-:W-:Y:S04]  /*5920*/  MOV R15, UR5 ;  /* 0x00000005000f7c02 */ /* 0x000fe80008000f00 */
[----:B------:R-:W2:Y:S01]  /*5930*/  @!UP2 LDCU UR4, c[0x0][0x980] ;  /* 0x00013000ff04a7ac */ /* 0x000ea20008000800 */
[----:B-1---5:R4:W5:Y:S02]  /*5940*/  @P0 LDG.E R71, desc[UR8][R14.64] ;  /* 0x000000080e470981 */ /* 0x022964000c1e1900 */
[----:B--2-4-:R-:W-:Y:S07]  /*5950*/  @!P0 IMAD.U32 R71, RZ, RZ, UR4 ;  /* 0x00000004ff478e24 */ /* 0x014fee000f8e00ff */
.L_x_100:
[----:B-----5:R-:W-:Y:S01]  /*5960*/  @!P2 FSETP.EQ.AND P0, PT, R71, RZ, PT ;  /* 0x000000ff4700a20b */ /* 0x020fe20003f02000 */
[----:B------:R-:W-:Y:S01]  /*5970*/  @!UPT UIADD3 URZ, UPT, UPT, URZ, URZ, URZ ;  /* 0x000000fffffff290 */ /* 0x000fe2000fffe0ff */
[----:B------:R-:W-:Y:S11]  /*5980*/  @!P2 BRA `(.L_x_101) ;  /* 0x000000000014a947 */ /* 0x000ff60003800000 */
[----:B------:R-:W-:Y:S02]  /*5990*/  LOP3.LUT P2, RZ, R145, 0xff, RZ, 0xc0, !PT ;  /* 0x000000ff91ff7812 */ /* 0x000fe4000784c0ff */
[----:B------:R-:W-:Y:S04]  /*59a0*/  PLOP3.LUT P0, PT, PT, PT, UP2, 0x80, 0x8 ;  /* 0x000000000008781c */ /* 0x000fe80003f0f028 */
[----:B------:R-:W-:Y:S07]  /*59b0*/  PLOP3.LUT P0, PT, P0, PT, PT, 0x8, 0x80 ;  /* 0x000000000080781c */ /* 0x000fee000070e170 */
[----:B------:R-:W-:Y:S11]  /*59c0*/  @P2 FSETP.EQ.AND P0, PT, R71, RZ, PT ;  /* 0x000000ff4700220b */ /* 0x000ff60003f02000 */
[----:B------:R-:W-:Y:S02]  /*59d0*/  @!UPT UIADD3 URZ, UPT, UPT, URZ, URZ, URZ ;  /* 0x000000fffffff290 */ /* 0x000fe4000fffe0ff */
.L_x_101:
[----:B------:R-:W2:Y:S01]  /*59e0*/  SYNCS.PHASECHK.TRANS64.TRYWAIT P2, [UR28+0x148], R3 ;  /* 0x00014803ff0075a7 */ /* 0x000ea2000804111c */
[----:B------:R-:W-:Y:S04]  /*59f0*/  @P1 SHF.R.U32.HI R4, RZ, 0x10, R5 ;  /* 0x00000010ff041819 */ /* 0x000fe80000011605 */
[----:B------:R-:W-:Y:S02]  /*5a00*/  @P1 R2UR UR45, R4 ;  /* 0x00000000042d12ca */ /* 0x000fe400000e0000 */
[----:B------:R-:W-:Y:S01]  /*5a10*/  ELECT P1, URZ, PT ;  /* 0x0000000000ff782f */ /* 0x000fe20003820000 */
[----:B------:R-:W-:Y:S01]  /*5a20*/  @!UPT UIADD3 URZ, UPT, UPT, URZ, URZ, URZ ;  /* 0x000000fffffff290 */ /* 0x000fe2000fffe0ff */
[----:B--2---:R-:W-:Y:S11]  /*5a30*/  @!P2 BRA `(.L_x_102) ;  /* 0x000000380018a947 */ /* 0x004ff60003800000 */
.L_x_184:
[----:B------:R-:W-:Y:S02]  /*5a40*/  PLOP3.LUT P1, PT, P0, P1, PT, 0xf2, 0x2f ;  /* 0x00000000002f781c */ /* 0x000fe40000723e72 */
[----:B------:R-:W-:Y:S02]  /*5a50*/  R2UR UR7, R147 ;  /* 0x00000000930772ca */ /* 0x000fe400000e0000 */
[----:B------:R-:W-:Y:S02]  /*5a60*/  LOP3.LUT R10, R10, 0x1, RZ, 0x3c, !PT ;  /* 0x000000010a0a7812 */ /* 0x000fe400078e3cff */
[----:B------:R-:W-:Y:S07]  /*5a70*/  LOP3.LUT R9, R9, 0x1, RZ, 0x3c, !PT ;  /* 0x0000000109097812 */ /* 0x000fee00078e3cff */
[----:B------:R-:W-:Y:S01]  /*5a80*/  VOTEU.ALL UP0, P1 ;  /* 0x0000000000ff7886 */ /* 0x000fe20000800000 */
[----:B-1----:R-:W-:Y:S01]  /*5a90*/  @!P1 IADD3 R3, P0, PT, R12, 0x680, RZ ;  /* 0x000006800c039810 */ /* 0x002fe20007f1e0ff */
[----:B------:R-:W-:Y:S03]  /*5aa0*/  @!P1 IMAD.MOV.U32 R0, RZ, 0x20, RZ ;  /* 0x00000020ff009824 */ /* 0x000fe600078e00ff */
[----:B------:R-:W1:Y:S01]  /*5ab0*/  @!UP0 LDCU.128 UR24, c[0x0][0xa80] ;  /* 0x00015000ff1887ac */ /* 0x000e620008000c00 */
[----:B------:R-:W-:Y:S01]  /*5ac0*/  @!P1 IMAD.MOV.U32 R0, RZ, 0x400, R0 ;  /* 0x00000400ff009824 */ /* 0x000fe200078e0000 */
[----:B------:R-:W2:Y:S01]  /*5ad0*/  @!UP0 LDCU.128 UR20, c[0x0][0xa90] ;  /* 0x00015200ff1487ac */ /* 0x000ea20008000c00 */
[----:B------:R-:W4:Y:S01]  /*5ae0*/  @!UP0 LDCU UR6, c[0x0][0xaa0] ;  /* 0x00015400ff0687ac */ /* 0x000f220008000800 */
[----:B------:R-:W-:Y:S02]  /*5af0*/  @!UP0 USHF.L.U32 UR11, UR49, 0x7, URZ ;  /* 0x00000007310b8899 */ /* 0x000fe400080006ff */
[----:B-1----:R-:W-:Y:S02]  /*5b00*/  @!UP0 UISETP.NE.AND UP1, UPT, UR24, 0x1, UPT ;  /* 0x000000011800888c */ /* 0x002fe4000bf25270 */
[----:B------:R-:W-:Y:S02]  /*5b10*/  UIMAD.WIDE.U32 UR4, UR11, UR25, URZ ;  /* 0x000000190b0472a5 */ /* 0x000fe4000f8e00ff */
[----:B------:R-:W-:Y:S02]  /*5b20*/  @!UP0 USHF.L.U32 UR10, UR51, 0x6, URZ ;  /* 0x00000006330a8899 */ /* 0x000fe400080006ff */
[----:B------:R-:W-:Y:S02]  /*5b30*/  @!UP0 UIADD3 UR8, UPT, UPT, UR28, 0x200, URZ ;  /* 0x000002001c088890 */ /* 0x000fe4000fffe0ff */
[----:B------:R-:W-:Y:S02]  /*5b40*/  @!UP0 UIADD3 UR9, UPT, UPT, UR28, 0x140, URZ ;  /* 0x000001401c098890 */ /* 0x000fe4000fffe0ff */
[----:B------:R-:W-:Y:S02]  /*5b50*/  UIADD3 UR51, UPT, UPT, UR15, UR7, URZ ;  /* 0x000000070f337290 */ /* 0x000fe4000fffe0ff */
[----:B------:R-:W-:Y:S01]  /*5b60*/  UIADD3 UR49, UPT, UPT, UR16, UR63, URZ ;  /* 0x0000003f10317290 */ /* 0x000fe2000fffe0ff */
[----:B------:R-:W-:Y:S02]  /*5b70*/  @!UP0 UMOV UR4, UR5 ;  /* 0x0000000500048c82 */ /* 0x000fe40008000000 */
[----:B------:R-:W-:Y:S04]  /*5b80*/  @!UP0 USHF.R.U32.HI UR4, URZ, UR26, UR4 ;  /* 0x0000001aff048299 */ /* 0x000fe80008011604 */
[----:B------:R-:W-:Y:S02]  /*5b90*/  @!UP0 USEL UR12, UR11, UR4, !UP1 ;  /* 0x000000040b0c8287 */ /* 0x000fe4000c800000 */
[----:B------:R-:W-:Y:S02]  /*5ba0*/  @!UP0 UISETP.NE.AND UP1, UPT, UR27, 0x1, UPT ;  /* 0x000000011b00888c */ /* 0x000fe4000bf25270 */
[----:B--2---:R-:W-:Y:S07]  /*5bb0*/  UIMAD.WIDE.U32 UR4, UR12, UR20, URZ ;  /* 0x000000140c0472a5 */ /* 0x004fee000f8e00ff */
[----:B------:R-:W-:Y:S02]  /*5bc0*/  @!UP0 UMOV UR4, UR5 ;  /* 0x0000000500048c82 */ /* 0x000fe40008000000 */
[----:B------:R-:W-:Y:S04]  /*5bd0*/  @!UP0 USHF.R.U32.HI UR4, URZ, UR21, UR4 ;  /* 0x00000015ff048299 */ /* 0x000fe80008011604 */
[----:B------:R-:W-:Y:S02]  /*5be0*/  @!UP0 USEL UR13, UR12, UR4, !UP1 ;  /* 0x000000040c0d8287 */ /* 0x000fe4000c800000 */
[----:B------:R-:W-:Y:S02]  /*5bf0*/  @!UP0 UISETP.NE.AND UP1, UPT, UR22, 0x1, UPT ;  /* 0x000000011600888c */ /* 0x000fe4000bf25270 */
[----:B------:R-:W-:Y:S07]  /*5c00*/  UIMAD.WIDE.U32 UR4, UR13, UR23, URZ ;  /* 0x000000170d0472a5 */ /* 0x000fee000f8e00ff */
[----:B------:R-:W-:Y:S02]  /*5c10*/  @!UP0 UMOV UR4, UR5 ;  /* 0x0000000500048c82 */ /* 0x000fe40008000000 */
[----:B----4-:R-:W-:Y:S01]  /*5c20*/  @!UP0 USHF.R.U32.HI UR4, URZ, UR6, UR4 ;  /* 0x00000006ff048299 */ /* 0x010fe20008011604 */
[----:B------:R-:W-:Y:S01]  /*5c30*/  @!P1 R2UR UR6, R0 ;  /* 0x00000000000692ca */ /* 0x000fe200000e0000 */
[----:B------:R-:W-:Y:S02]  /*5c40*/  @!P1 IMAD.X R0, RZ, RZ, R13, P0 ;  /* 0x000000ffff009224 */ /* 0x000fe400000e060d */
[----:B------:R-:W-:Y:S02]  /*5c50*/  @!UP0 USEL UR14, UR13, UR4, !UP1 ;  /* 0x000000040d0e8287 */ /* 0x000fe4000c800000 */
[----:B------:R-:W-:Y:S02]  /*5c60*/  @!UP0 UIADD3 UR4, UPT, UPT, -UR12, URZ, URZ ;  /* 0x000000ff0c048290 */ /* 0x000fe4000fffe1ff */
[----:B------:R-:W-:Y:S02]  /*5c70*/  @!UP0 UIADD3 UR5, UPT, UPT, -UR14, URZ, URZ ;  /* 0x000000ff0e058290 */ /* 0x000fe4000fffe1ff */
[----:B------:R-:W-:Y:S02]  /*5c80*/  @!UP0 UIMAD UR11, UR24, UR4, UR11 ;  /* 0x00000004180b82a4 */ /* 0x000fe4000f8e020b */
[----:B------:R-:W-:Y:S02]  /*5c90*/  @!UP0 UIADD3 UR4, UPT, UPT, -UR13, URZ, URZ ;  /* 0x000000ff0d048290 */ /* 0x000fe4000fffe1ff */
[----:B------:R-:W-:Y:S01]  /*5ca0*/  @!UP0 UIMAD UR13, UR22, UR5, UR13 ;  /* 0x00000005160d82a4 */ /* 0x000fe2000f8e020d */
[----:B------:R-:W-:Y:S01]  /*5cb0*/  @!P1 R2UR UR5, R3 ;  /* 0x00000000030592ca */ /* 0x000fe200000e0000 */
[----:B------:R-:W-:Y:S02]  /*5cc0*/  @!UP0 UIMAD UR12, UR27, UR4, UR12 ;  /* 0x000000041b0c82a4 */ /* 0x000fe4000f8e020c */
[----:B------:R-:W-:Y:S01]  /*5cd0*/  @!UP0 UPRMT UR6, UR6, 0x5410, URZ ;  /* 0x0000541006068896 */ /* 0x000fe200080000ff */
[----:B------:R-:W-:Y:S01]  /*5ce0*/  @!P1 R2UR UR4, R0 ;  /* 0x00000000000492ca */ /* 0x000fe200000e0000 */
[----:B------:R-:W-:Y:S01]  /*5cf0*/  VOTEU.ALL UP0, P1 ;  /* 0x0000000000ff7886 */ /* 0x000fe20000800000 */
[----:B------:R-:W-:Y:S07]  /*5d00*/  UPLOP3.LUT UP1, UPT, UPT, UPT, UPT, 0x80, 0x8 ;  /* 0x000000000008789c */ /* 0x000fee0003f2f070 */
[----:B------:R-:W-:Y:S04]  /*5d10*/  IMAD.U32 R4, RZ, RZ, UR5 ;  /* 0x00000005ff047e24 */ /* 0x000fe8000f8e00ff */
[----:B------:R-:W-:Y:S01]  /*5d20*/  IMAD.U32 R5, RZ, RZ, UR4 ;  /* 0x00000004ff057e24 */ /* 0x000fe2000f8e00ff */
[----:B------:R-:W-:Y:S04]  /*5d30*/  @!P1 R2UR UR4, R4 ;  /* 0x00000000040492ca */ /* 0x000fe800000e0000 */
[----:B------:R-:W-:Y:S11]  /*5d40*/  @!P1 R2UR UR5, R5 ;  /* 0x00000000050592ca */ /* 0x000ff600000e0000 */
[----:B------:R-:W-:Y:S02]  /*5d50*/  @!UPT UIADD3 URZ, UPT, UPT, URZ, URZ, URZ ;  /* 0x000000fffffff290 */ /* 0x000fe4000fffe0ff */
[----:B------:R1:W-:Y:S01]  /*5d60*/  @!UP0 UTMALDG.5D.IM2COL [UR8], [UR4], UR6 ;  /* 0x00000008040083b4 */ /* 0x0003e20008060006 */
[----:B------:R1:W-:Y:S01]  /*5d70*/  @!P1 SYNCS.ARRIVE.TRANS64.RED.A0TR RZ, [UR28+0x140], R2 ;  /* 0x00014002ffff99a7 */ /* 0x0003e2000830041c */
[----:B------:R-:W-:Y:S01]  /*5d80*/  SYNCS.ARRIVE.TRANS64.RED.A1T0 RZ, [UR38], RZ ;  /* 0x000000ffffff79a7 */ /* 0x000fe20008100426 */
[----:B------:R-:W-:Y:S05]  /*5d90*/  BRA.U UP3, `(.L_x_103) ;  /* 0xfffffff503307547 */ /* 0x000fea000b83ffff */
[----:B------:R-:W-:Y:S07]  /*5da0*/  MOV R0, UR28 ;  /* 0x0000001c00007c02 */ /* 0x000fee0008000f00 */
.L_x_104:
[----:B-1----:R-:W-:-:S04]  /*5db0*/  SHF.L.U32 R2, R10, 0x1f, RZ ;  /* 0x0000001f0a027819 */ /* 0x002fc800000006ff */
[----:B------:R1:W2:Y:S03]  /*5dc0*/  SYNCS.PHASECHK.TRANS64.TRYWAIT P0, [R0+URZ+0x148], R2 ;  /* 0x00014802000075a7 */ /* 0x0002a600080011ff */
[----:B--2---:R-:W-:Y:S05]  /*5dd0*/  @!P0 NANOSLEEP.SYNCS 0x989680 ;  /* 0x009896800000895d */ /* 0x004fea0003900000 */
[----:B------:R-:W2:Y:S02]  /*5de0*/  @!P0 SYNCS.PHASECHK.TRANS64 P0, [R0+URZ+0x148], R2 ;  /* 0x00014802000085a7 */ /* 0x000ea400080010ff */
[----:B--23--:R-:W-:Y:S05]  /*5df0*/  @P0 EXIT ;  /* 0x000000000000094d */ /* 0x00cfea0003800000 */
[----:B------:R-:W-:Y:S05]  /*5e00*/  BRA `(.L_x_104) ;  /* 0xfffffffc00e87947 */ /* 0x000fea000383ffff */
.L_x_95:
[----:B------:R-:W-:-:S06]  /*5e10*/  UISETP.GE.AND UP0, UPT, UR18, 0x4, UPT ;  /* 0x000000041200788c */ /* 0x000fcc000bf06270 */
[----:B------:R-:W-:-:S13]  /*5e20*/  PLOP3.LUT P0, PT, PT, PT, UP0, 0x80, 0x8 ;  /* 0x000000000008781c */ /* 0x000fda0003f0f008 */
[----:B-1----:R-:W-:Y:S05]  /*5e30*/  @!P0 EXIT ;  /* 0x000000000000894d */ /* 0x002fea0003800000 */
[----:B------:R-:W1:Y:S08]  /*5e40*/  S2UR UR4, SR_CgaCtaId ;  /* 0x00000000000479c3 */ /* 0x000e700000008800 */
[----:B------:R-:W-:Y:S01]  /*5e50*/  BAR.SYNC.DEFER_BLOCKING 0x6, 0xa0 ;  /* 0x0182800000007b1d */ /* 0x000fe20000010000 */
[C---:B------:R-:W-:Y:S01]  /*5e60*/  IMAD.SHL.U32 R4, R131.reuse, 0x40, RZ ;  /* 0x0000004083047824 */ /* 0x040fe200078e00ff */
[----:B------:R-:W-:Y:S01]  /*5e70*/  CS2R R140, SRZ ;  /* 0x00000000008c7805 */ /* 0x000fe2000001ff00 */
[----:B------:R-:W-:-:S02]  /*5e80*/  IMAD.SHL.U32 R144, R131, 0x8, RZ ;  /* 0x0000000883907824 */ /* 0x000fc400078e00ff */
[C---:B------:R-:W-:Y:S01]  /*5e90*/  IMAD.SHL.U32 R149, R131.reuse, 0x10, RZ ;  /* 0x0000001083957824 */ /* 0x040fe200078e00ff */
[----:B------:R-:W-:Y:S01]  /*5ea0*/  UMOV UR44, 0x400 ;  /* 0x00000400002c7882 */ /* 0x000fe20000000000 */
[----:B------:R-:W-:Y:S01]  /*5eb0*/  LOP3.LUT R5, R4, 0x180, RZ, 0xc0, !PT ;  /* 0x0000018004057812 */ /* 0x000fe200078ec0ff */
[----:B------:R-:W2:Y:S01]  /*5ec0*/  LDC.64 R136, c[0x0][0x988] ;  /* 0x00026200ff887b82 */ /* 0x000ea20000000a00 */
[----:B------:R-:W-:Y:S01]  /*5ed0*/  IMAD.U32 R69, R131, 0x10000, RZ ;  /* 0x0001000083457824 */ /* 0x000fe200078e00ff */
[----:B------:R-:W-:Y:S01]  /*5ee0*/  LOP3.LUT R143, R149, 0x20, RZ, 0xc0, !PT ;  /* 0x00000020958f7812 */ /* 0x000fe200078ec0ff */
[----:B------:R-:W-:Y:S01]  /*5ef0*/  IMAD.MOV.U32 R68, RZ, RZ, RZ ;  /* 0x000000ffff447224 */ /* 0x000fe200078e00ff */
[----:B------:R-:W-:Y:S01]  /*5f00*/  LOP3.LUT R144, R5, 0x30, R144, 0xf8, !PT ;  /* 0x0000003005907812 */ /* 0x000fe200078ef890 */
[----:B------:R-:W-:Y:S01]  /*5f10*/  IMAD.MOV.U32 R142, RZ, RZ, RZ ;  /* 0x000000ffff8e7224 */ /* 0x000fe200078e00ff */
[----:B------:R-:W-:Y:S01]  /*5f20*/  LOP3.LUT R149, R149, 0x40, RZ, 0xc0, !PT ;  /* 0x0000004095957812 */ /* 0x000fe200078ec0ff */
[----:B------:R-:W3:Y:S01]  /*5f30*/  LDCU UR48, c[0x0][0x370] ;  /* 0x00006e00ff3077ac */ /* 0x000ee20008000800 */
[----:B------:R-:W4:Y:S01]  /*5f40*/  LDC.64 R138, c[0x0][0x990] ;  /* 0x00026400ff8a7b82 */ /* 0x000f220000000a00 */
[----:B------:R-:W-:-:S02]  /*5f50*/  LOP3.LUT R144, R144, 0x1e40, R4, 0xf8, !PT ;  /* 0x00001e4090907812 */ /* 0x000fc400078ef804 */
[----:B------:R-:W-:Y:S01]  /*5f60*/  LOP3.LUT R69, R69, 0x600000, RZ, 0xc0, !PT ;  /* 0x0060000045457812 */ /* 0x000fe200078ec0ff */
[----:B------:R-:W2:Y:S01]  /*5f70*/  LDCU UR42, c[0x0][0xc0c] ;  /* 0x00018180ff2a77ac */ /* 0x000ea20008000800 */
[----:B-1----:R-:W-:-:S03]  /*5f80*/  ULEA UR44, UR4, UR44, 0x18 ;  /* 0x0000002c042c7291 */ /* 0x002fc6000f8ec0ff */
[----:B------:R-:W1:Y:S01]  /*5f90*/  LDC.64 R134, c[0x0][0x9b0] ;  /* 0x00026c00ff867b82 */ /* 0x000e620000000a00 */
[----:B------:R-:W1:Y:S02]  /*5fa0*/  LDCU UR38, c[0x0][0xc30] ;  /* 0x00018600ff2677ac */ /* 0x000e640008000800 */
[----:B------:R-:W-:Y:S01]  /*5fb0*/  VIADD R150, R144, UR44 ;  /* 0x0000002c90967c36 */ /* 0x000fe20008000000 */
[----:B------:R-:W-:Y:S02]  /*5fc0*/  UIADD3 UR4, UPT, UPT, UR44, 0x2200, URZ ;  /* 0x000022002c047890 */ /* 0x000fe4000fffe0ff */
[----:B------:R-:W3:Y:S02]  /*5fd0*/  LDS R2, [UR44+0x1b0] ;  /* 0x0001b02cff027984 */ /* 0x000ee40008000800 */
[----:B------:R-:W1:Y:S01]  /*5fe0*/  LDC.64 R132, c[0x0][0x9a8] ;  /* 0x00026a00ff847b82 */ /* 0x000e620000000a00 */
[--C-:B------:R-:W-:Y:S01]  /*5ff0*/  IADD3 R143, PT, PT, -R143, 0x200, R150.reuse ;  /* 0x000002008f8f7810 */ /* 0x100fe20007ffe196 */
[----:B------:R-:W1:Y:S01]  /*6000*/  LDCU.64 UR60, c[0x0][0x988] ;  /* 0x00013100ff3c77ac */ /* 0x000e620008000a00 */
[----:B------:R-:W-:Y:S01]  /*6010*/  IADD3 R150, PT, PT, -R149, 0x200, R150 ;  /* 0x0000020095967810 */ /* 0x000fe20007ffe196 */
[----:B------:R-:W-:-:S02]  /*6020*/  IMAD.U32 R151, RZ, RZ, UR4 ;  /* 0x00000004ff977e24 */ /* 0x000fc4000f8e00ff */
[----:B------:R-:W-:Y:S01]  /*6030*/  IMAD.IADD R149, R143, 0x1, -R149 ;  /* 0x000000018f957824 */ /* 0x000fe200078e0a95 */
[----:B------:R-:W1:Y:S01]  /*6040*/  LDCU.64 UR40, c[0x0][0xc28] ;  /* 0x00018500ff2877ac */ /* 0x000e620008000a00 */
[----:B------:R-:W1:Y:S01]  /*6050*/  LDCU.128 UR52, c[0x0][0xc10] ;  /* 0x00018200ff3477ac */ /* 0x000e620008000c00 */
[----:B------:R-:W1:Y:S01]  /*6060*/  LDCU.128 UR56, c[0x0][0xb80] ;  /* 0x00017000ff3877ac */ /* 0x000e620008000c00 */
[----:B------:R-:W1:Y:S01]  /*6070*/  LDCU UR47, c[0x0][0x374] ;  /* 0x00006e80ff2f77ac */ /* 0x000e620008000800 */
[----:B------:R-:W-:Y:S01]  /*6080*/  UIADD3 UR62, UPT, UPT, UR44, 0x200, URZ ;  /* 0x000002002c3e7890 */ /* 0x000fe2000fffe0ff */
[C---:B---3--:R-:W-:Y:S01]  /*6090*/  VIADD R3, R2.reuse, 0x40 ;  /* 0x0000004002037836 */ /* 0x048fe20000000000 */
[----:B------:R-:W-:-:S04]  /*60a0*/  LOP3.LUT R2, R2, 0xffff, RZ, 0xc0, !PT ;  /* 0x0000ffff02027812 */ /* 0x000fc800078ec0ff */
[----:B------:R-:W-:-:S05]  /*60b0*/  LOP3.LUT R3, R3, 0xffff, RZ, 0xc0, !PT ;  /* 0x0000ffff03037812 */ /* 0x000fca00078ec0ff */
[----:B-12-4-:R3:W-:Y:S02]  /*60c0*/  STL.64 [R1], R2 ;  /* 0x0000000201007387 */ /* 0x0167e40000100a00 */
.L_x_122:
[----:B---3--:R-:W-:Y:S04]  /*60d0*/  SHF.L.U32 R2, R141, 0x1f, RZ ;  /* 0x0000001f8d027819 */ /* 0x008fe800000006ff */
[----:B-1----:R-:W1:Y:S02]  /*60e0*/  SYNCS.PHASECHK.TRANS64.TRYWAIT P0, [UR44+0x160], R2 ;  /* 0x00016002ff0075a7 */ /* 0x002e64000800112c */
[----:B-12---:R-:W-:Y:S05]  /*60f0*/  @!P0 BRA `(.L_x_105) ;  /* 0x0000003000808947 */ /* 0x006fea0003800000 */
.L_x_186:
[----:B-1----:R-:W-:Y:S01]  /*6100*/  LEA R2, R68, UR43, 0x2 ;  /* 0x0000002b44027c11 */ /* 0x002fe2000f8e10ff */
[----:B------:R-:W1:Y:S01]  /*6110*/  LDS.128 R4, [UR44+0x1a0] ;  /* 0x0001a02cff047984 */ /* 0x000e620008000c00 */
[----:B------:R-:W-:Y:S02]  /*6120*/  UIADD3 UR4, UPT, UPT, UR44, 0x168, URZ ;  /* 0x000001682c047890 */ /* 0x000fe4000fffe0ff */
[----:B------:R-:W-:Y:S01]  /*6130*/  UISETP.GE.AND UP0, UPT, UR39, 0x1, UPT ;  /* 0x000000012700788c */ /* 0x000fe2000bf06270 */
[----:B------:R-:W-:Y:S01]  /*6140*/  @!PT LDS RZ, [RZ] ;  /* 0x00000000fffff984 */ /* 0x000fe20000000800 */
[----:B------:R-:W-:Y:S01]  /*6150*/  @!PT LDS RZ, [RZ] ;  /* 0x00000000fffff984 */ /* 0x000fe20000000800 */
[----:B------:R-:W-:Y:S01]  /*6160*/  @!PT LDS RZ, [RZ] ;  /* 0x00000000fffff984 */ /* 0x000fe20000000800 */
[----:B------:R-:W-:Y:S01]  /*6170*/  @!PT LDS RZ, [RZ] ;  /* 0x00000000fffff984 */ /* 0x000fe20000000800 */
[----:B------:R2:W-:Y:S06]  /*6180*/  MEMBAR.ALL.CTA ;  /* 0x0000000000007992 */ /* 0x0005ec0000008000 */
[----:B--2---:R-:W2:Y:S01]  /*6190*/  FENCE.VIEW.ASYNC.S ;  /* 0x00000000000073c6 */ /* 0x004ea20000000000 */
[----:B------:R-:W-:Y:S09]  /*61a0*/  UPRMT UR4, URZ, 0x654, UR4 ;  /* 0x00000654ff047896 */ /* 0x000ff20008000004 */
[----:B--2---:R-:W-:Y:S01]  /*61b0*/  SYNCS.ARRIVE.TRANS64.RED.A1T0 RZ, [UR4], RZ ;  /* 0x000000ffffff79a7 */ /* 0x004fe20008100404 */
[----:B------:R-:W5:Y:S01]  /*61c0*/  LDL R2, [R2] ;  /* 0x0000000002027983 */ /* 0x000f620000100800 */
[----:B-1----:R-:W-:Y:S11]  /*61d0*/  LOP3.LUT P0, RZ, R6, 0x1, RZ, 0xc0, !PT ;  /* 0x0000000106ff7812 */ /* 0x002ff6000780c0ff */
[----:B------:R-:W-:Y:S02]  /*61e0*/  @!UPT UIADD3 URZ, UPT, UPT, URZ, URZ, URZ ;  /* 0x000000fffffff290 */ /* 0x000fe4000fffe0ff */
[----:B------:R-:W-:Y:S01]  /*61f0*/  VOTEU.ANY UP1, P0 ;  /* 0x0000000000ff7886 */ /* 0x000fe20000020100 */
[----:B------:R-:W-:Y:S01]  /*6200*/  PLOP3.LUT P0, PT, PT, PT, UP1, 0x80, 0x8 ;  /* 0x000000000008781c */ /* 0x000fe20003f0f018 */
[----:B------:R-:W-:Y:S11]  /*6210*/  UP2UR UR46, UPR, URZ, 0x2 ;  /* 0x00000002ff2e7883 */ /* 0x000ff60008000000 */
[----:B------:R-:W-:Y:S01]  /*6220*/  @!UPT UIADD3 URZ, UPT, UPT, URZ, URZ, URZ ;  /* 0x000000fffffff290 */ /* 0x000fe2000fffe0ff */
[----:B------:R-:W-:Y:S02]  /*6230*/  @P0 MOV R3, R4 ;  /* 0x0000000400030202 */ /* 0x000fe40000000f00 */
[----:B------:R-:W-:Y:S02]  /*6240*/  @P0 LOP3.LUT R0, R5, 0xffff, RZ, 0xc0, !PT ;  /* 0x0000ffff05000812 */ /* 0x000fe400078ec0ff */
[----:B------:R-:W-:Y:S02]  /*6250*/  @P0 R2UR UR5, R3 ;  /* 0x00000000030502ca */ /* 0x000fe400000e0000 */
[----:B------:R-:W-:Y:S11]  /*6260*/  @P0 R2UR UR4, R0 ;  /* 0x00000000000402ca */ /* 0x000ff600000e0000 */
[----:B------:R-:W-:Y:S02]  /*6270*/  @UP1 UMOV UR37, UR5 ;  /* 0x0000000500251c82 */ /* 0x000fe40008000000 */
[----:B------:R-:W-:Y:S01]  /*6280*/  @UP1 UMOV UR36, UR4 ;  /* 0x0000000400241c82 */ /* 0x000fe20008000000 */
[----:B------:R-:W-:Y:S05]  /*6290*/  BRA.U !UP0, `(.L_x_106) ;  /* 0x0000000108cc7547 */ /* 0x000fea000b800000 */
[----:B------:R-:W1:Y:S01]  /*62a0*/  LDCU UR9, c[0x0][0xc20] ;  /* 0x00018400ff0977ac */ /* 0x000e620008000800 */
[----:B------:R-:W-:Y:S02]  /*62b0*/  UIMAD.WIDE.U32 UR4, UR47, UR55, URZ ;  /* 0x000000372f0472a5 */ /* 0x000fe4000f8e00ff */
[----:B------:R-:W-:Y:S02]  /*62c0*/  UIMAD.WIDE.U32 UR6, UR48, UR52, URZ ;  /* 0x00000034300672a5 */ /* 0x000fe4000f8e00ff */
[----:B------:R-:W-:Y:S02]  /*62d0*/  UIMAD.WIDE.U32 UR10, UR36, UR55, URZ ;  /* 0x00000037240a72a5 */ /* 0x000fe4000f8e00ff */
[----:B------:R-:W-:Y:S02]  /*62e0*/  UISETP.NE.AND UP0, UPT, UR54, 0x1, UPT ;  /* 0x000000013600788c */ /* 0x000fe4000bf05270 */
[----:B------:R-:W-:Y:S02]  /*62f0*/  UISETP.NE.AND UP1, UPT, UR42, 0x1, UPT ;  /* 0x000000012a00788c */ /* 0x000fe4000bf25270 */
[----:B------:R-:W-:Y:S02]  /*6300*/  UISETP.NE.AND UP2, UPT, UR39, 0x1, UPT ;  /* 0x000000012700788c */ /* 0x000fe4000bf45270 */
[----:B------:R-:W-:Y:S01]  /*6310*/  UIMAD.WIDE.U32 UR12, UR37, UR52, URZ ;  /* 0x00000034250c72a5 */ /* 0x000fe2000f8e00ff */
[----:B------:R-:W-:Y:S01]  /*6320*/  UMOV UR4, UR5 ;  /* 0x0000000500047c82 */ /* 0x000fe20008000000 */
[----:B------:R-:W-:Y:S01]  /*6330*/  UMOV UR6, UR11 ;  /* 0x0000000b00067c82 */ /* 0x000fe20008000000 */
[----:B-1----:R-:W-:Y:S03]  /*6340*/  USHF.R.U32.HI UR8, URZ, UR9, UR4 ;  /* 0x00000009ff087299 */ /* 0x002fe60008011604 */
[----:B------:R-:W-:Y:S02]  /*6350*/  UMOV UR4, UR7 ;  /* 0x0000000700047c82 */ /* 0x000fe40008000000 */
[----:B------:R-:W-:Y:S02]  /*6360*/  USHF.R.U32.HI UR5, URZ, UR53, UR4 ;  /* 0x00000035ff057299 */ /* 0x000fe40008011604 */
[----:B------:R-:W-:Y:S02]  /*6370*/  USEL UR4, UR47, UR8, !UP0 ;  /* 0x000000082f047287 */ /* 0x000fe4000c000000 */
[----:B------:R-:W-:Y:S02]  /*6380*/  USHF.R.U32.HI UR8, URZ, UR9, UR6 ;  /* 0x00000009ff087299 */ /* 0x000fe40008011606 */
[----:B------:R-:W-:Y:S02]  /*6390*/  UIMAD.WIDE.U32 UR6, UR4, UR40, URZ ;  /* 0x00000028040672a5 */ /* 0x000fe4000f8e00ff */
[----:B------:R-:W-:Y:S02]  /*63a0*/  USEL UR9, UR48, UR5, !UP1 ;  /* 0x0000000530097287 */ /* 0x000fe4000c800000 */
[----:B------:R-:W-:Y:S02]  /*63b0*/  USEL UR8, UR36, UR8, !UP0 ;  /* 0x0000000824087287 */ /* 0x000fe4000c000000 */
[----:B------:R-:W-:Y:S01]  /*63c0*/  UIMAD.WIDE.U32 UR10, UR9, UR40, URZ ;  /* 0x00000028090a72a5 */ /* 0x000fe2000f8e00ff */
[----:B------:R-:W-:Y:S01]  /*63d0*/  UMOV UR6, UR7 ;  /* 0x0000000700067c82 */ /* 0x000fe20008000000 */
[----:B------:R-:W-:Y:S01]  /*63e0*/  UMOV UR5, UR13 ;  /* 0x0000000d00057c82 */ /* 0x000fe20008000000 */
[----:B------:R-:W-:Y:S02]  /*63f0*/  @UP2 USHF.R.U32.HI UR4, URZ, UR41, UR6 ;  /* 0x00000029ff042299 */ /* 0x000fe40008011606 */
[----:B------:R-:W-:Y:S02]  /*6400*/  USHF.R.U32.HI UR5, URZ, UR53, UR5 ;  /* 0x00000035ff057299 */ /* 0x000fe40008011605 */
[----:B------:R-:W-:Y:S02]  /*6410*/  UIMAD UR4, UR39, UR4, URZ ;  /* 0x00000004270472a4 */ /* 0x000fe4000f8e02ff */
[----:B------:R-:W-:Y:S02]  /*6420*/  USEL UR5, UR37, UR5, !UP1 ;  /* 0x0000000525057287 */ /* 0x000fe4000c800000 */
[----:B------:R-:W-:Y:S01]  /*6430*/  UISETP.GE.AND UP0, UPT, UR8, UR4, UPT ;  /* 0x000000040800728c */ /* 0x000fe2000bf06270 */
[----:B------:R-:W-:Y:S01]  /*6440*/  UMOV UR6, UR11 ;  /* 0x0000000b00067c82 */ /* 0x000fe20008000000 */
[----:B------:R-:W-:Y:S02]  /*6450*/  UIMAD.WIDE.U32 UR10, UR8, UR40, URZ ;  /* 0x00000028080a72a5 */ /* 0x000fe4000f8e00ff */
[----:B------:R-:W-:Y:S04]  /*6460*/  @UP2 USHF.R.U32.HI UR9, URZ, UR41, UR6 ;  /* 0x00000029ff092299 */ /* 0x000fe80008011606 */
[----:B------:R-:W-:Y:S01]  /*6470*/  UIMAD UR6, UR39, UR9, URZ ;  /* 0x00000009270672a4 */ /* 0x000fe2000f8e02ff */
[----:B------:R-:W-:Y:S03]  /*6480*/  UMOV UR4, UR11 ;  /* 0x0000000b00047c82 */ /* 0x000fe60008000000 */
[----:B------:R-:W-:Y:S02]  /*6490*/  UISETP.GE.OR UP0, UPT, UR5, UR6, UP0 ;  /* 0x000000060500728c */ /* 0x000fe40008706670 */
[----:B------:R-:W-:Y:S02]  /*64a0*/  USHF.R.U32.HI UR4, URZ, UR41, UR4 ;  /* 0x00000029ff047299 */ /* 0x000fe40008011604 */
[----:B------:R-:W-:Y:S02]  /*64b0*/  UIMAD.WIDE.U32 UR6, UR5, UR40, URZ ;  /* 0x00000028050672a5 */ /* 0x000fe4000f8e00ff */
[----:B------:R-:W-:Y:S02]  /*64c0*/  USEL UR11, UR8, UR4, !UP2 ;  /* 0x00000004080b7287 */ /* 0x000fe4000d000000 */
[----:B------:R-:W-:Y:S02]  /*64d0*/  UIADD3 UR6, UPT, UPT, -UR5, URZ, URZ ;  /* 0x000000ff05067290 */ /* 0x000fe4000fffe1ff */
[----:B------:R-:W-:Y:S02]  /*64e0*/  UIADD3 UR10, UPT, UPT, -UR11, URZ, URZ ;  /* 0x000000ff0b0a7290 */ /* 0x000fe4000fffe1ff */
[----:B------:R-:W-:Y:S02]  /*64f0*/  UIMAD UR6, UR42, UR6, UR37 ;  /* 0x000000062a0672a4 */ /* 0x000fe4000f8e0225 */
[----:B------:R-:W-:Y:S01]  /*6500*/  UIMAD UR10, UR39, UR10, UR8 ;  /* 0x0000000a270a72a4 */ /* 0x000fe2000f8e0208 */
[----:B------:R-:W-:Y:S01]  /*6510*/  @!UP0 UMOV UR4, UR7 ;  /* 0x0000000700048c82 */ /* 0x000fe20008000000 */
[----:B------:R-:W-:Y:S02]  /*6520*/  UIADD3 UR7, UPT, UPT, -UR8, URZ, URZ ;  /* 0x000000ff08077290 */ /* 0x000fe4000fffe1ff */
[----:B------:R-:W-:Y:S04]  /*6530*/  @!UP0 USHF.R.U32.HI UR4, URZ, UR41, UR4 ;  /* 0x00000029ff048299 */ /* 0x000fe80008011604 */
[----:B------:R-:W-:Y:S04]  /*6540*/  @!UP0 USEL UR4, UR5, UR4, !UP2 ;  /* 0x0000000405048287 */ /* 0x000fe8000d000000 */
[----:B------:R-:W-:Y:S02]  /*6550*/  @!UP0 UIMAD UR9, UR9, UR10, UR4 ;  /* 0x0000000a090982a4 */ /* 0x000fe4000f8e0204 */
[----:B------:R-:W-:Y:S02]  /*6560*/  @!UP0 UIADD3 UR10, UPT, UPT, UR11, -UR4, URZ ;  /* 0x800000040b0a8290 */ /* 0x000fe4000fffe0ff */
[----:B------:R-:W-:Y:S02]  /*6570*/  UIMAD UR4, UR54, UR7, UR36 ;  /* 0x00000007360472a4 */ /* 0x000fe4000f8e0224 */
[----:B------:R-:W-:Y:S03]  /*6580*/  @!UP0 UIMAD UR8, UR10, UR39, UR5 ;  /* 0x000000270a0882a4 */ /* 0x000fe6000f8e0205 */
[----:B------:R-:W-:Y:S02]  /*6590*/  @!UP0 UMOV UR5, UR9 ;  /* 0x0000000900058c82 */ /* 0x000fe40008000000 */
[----:B------:R-:W-:Y:S02]  /*65a0*/  UIMAD UR37, UR5, UR42, UR6 ;  /* 0x0000002a052572a4 */ /* 0x000fe4000f8e0206 */
[----:B------:R-:W-:Y:S11]  /*65b0*/  UIMAD UR36, UR8, UR54, UR4 ;  /* 0x00000036082472a4 */ /* 0x000ff6000f8e0204 */
[----:B------:R-:W-:Y:S01]  /*65c0*/  @!UPT UIADD3 URZ, UPT, UPT, URZ, URZ, URZ ;  /* 0x000000fffffff290 */ /* 0x000fe2000fffe0ff */
.L_x_106:
[----:B------:R-:W-:Y:S01]  /*65d0*/  UISETP.NE.AND UP0, UPT, UR38, 0x1, UPT ;  /* 0x000000012600788c */ /* 0x000fe2000bf05270 */
[----:B------:R-:W-:Y:S04]  /*65e0*/  @P0 SHF.R.U32.HI R4, RZ, 0x10, R5 ;  /* 0x00000010ff040819 */ /* 0x000fe80000011605 */
[----:B------:R-:W-:Y:S06]  /*65f0*/  @P0 R2UR UR50, R4 ;  /* 0x00000000043202ca */ /* 0x000fec00000e0000 */
[----:B------:R-:W1:Y:S01]  /*6600*/  @!UP0 LDCU.128 UR12, c[0x0][0xc10] ;  /* 0x00018200ff0c87ac */ /* 0x000e620008000c00 */
[----:B------:R-:W2:Y:S01]  /*6610*/  @!UP0 LDCU UR5, c[0x0][0xc0c] ;  /* 0x00018180ff0587ac */ /* 0x000ea20008000800 */
[----:B------:R-:W3:Y:S01]  /*6620*/  @!UP0 LDCU UR10, c[0x0][0xc20] ;  /* 0x00018400ff0a87ac */ /* 0x000ee20008000800 */
[----:B-1----:R-:W-:Y:S02]  /*6630*/  UIMAD.WIDE.U32 UR8, UR37, UR12, URZ ;  /* 0x0000000c250872a5 */ /* 0x002fe4000f8e00ff */
[----:B------:R-:W-:Y:S02]  /*6640*/  UIMAD.WIDE.U32 UR6, UR36, UR15, URZ ;  /* 0x0000000f240672a5 */ /* 0x000fe4000f8e00ff */
[----:B------:R-:W-:Y:S03]  /*6650*/  @!UP0 UISETP.NE.AND UP1, UPT, UR14, 0x1, UPT ;  /* 0x000000010e00888c */ /* 0x000fe6000bf25270 */
[----:B------:R-:W-:Y:S01]  /*6660*/  @!UP0 UMOV UR4, UR9 ;  /* 0x0000000900048c82 */ /* 0x000fe20008000000 */
[----:B--2---:R-:W-:Y:S02]  /*6670*/  @!UP0 UISETP.NE.AND UP2, UPT, UR5, 0x1, UPT ;  /* 0x000000010500888c */ /* 0x004fe4000bf45270 */
[----:B------:R-:W-:Y:S01]  /*6680*/  @!UP0 USHF.R.U32.HI UR4, URZ, UR13, UR4 ;  /* 0x0000000dff048299 */ /* 0x000fe20008011604 */
[----:B------:R-:W-:Y:S02]  /*6690*/  @!UP0 UMOV UR6, UR7 ;  /* 0x0000000700068c82 */ /* 0x000fe40008000000 */
[----:B---3--:R-:W-:Y:S02]  /*66a0*/  @!UP0 USHF.R.U32.HI UR6, URZ, UR10, UR6 ;  /* 0x0000000aff068299 */ /* 0x008fe40008011606 */
[----:B------:R-:W-:Y:S02]  /*66b0*/  @!UP0 USEL UR7, UR37, UR4, !UP2 ;  /* 0x0000000425078287 */ /* 0x000fe4000d000000 */
[----:B------:R-:W-:Y:S04]  /*66c0*/  @!UP0 USEL UR6, UR36, UR6, !UP1 ;  /* 0x0000000624068287 */ /* 0x000fe8000c800000 */
[----:B------:R-:W-:Y:S02]  /*66d0*/  @!UP0 UIADD3 UR4, UPT, UPT, -UR7, UR6, URZ ;  /* 0x0000000607048290 */ /* 0x000fe4000fffe1ff */
[----:B------:R-:W-:Y:S02]  /*66e0*/  @!UP0 UIADD3 UR6, UPT, UPT, UR7, -UR6, URZ ;  /* 0x8000000607068290 */ /* 0x000fe4000fffe0ff */
[----:B------:R-:W-:Y:S02]  /*66f0*/  @!UP0 UIMAD UR37, UR4, UR5, UR37 ;  /* 0x00000005042582a4 */ /* 0x000fe4000f8e0225 */
[----:B------:R-:W-:Y:S02]  /*6700*/  @!UP0 UIMAD UR36, UR6, UR14, UR36 ;  /* 0x0000000e062482a4 */ /* 0x000fe4000f8e0224 */
[----:B------:R-:W-:Y:S09]  /*6710*/  ULOP3.LUT UP0, URZ, UR62, 0x1b0, URZ, 0xc0, !UPT ;  /* 0x000001b03eff7892 */ /* 0x000ff2000f80c0ff */
[----:B------:R-:W-:Y:S05]  /*6720*/  BRA.U !UP0, `(.L_x_107) ;  /* 0x0000000108407547 */ /* 0x000fea000b800000 */
[----:B------:R-:W1:Y:S01]  /*6730*/  LDCU.64 UR8, c[0x4][0x80] ;  /* 0x01001000ff0877ac */ /* 0x000e620008000a00 */
[----:B------:R-:W-:Y:S01]  /*6740*/  MOV R15, 0x0 ;  /* 0x00000000000f7802 */ /* 0x000fe20000000f00 */
[----:B------:R-:W-:Y:S02]  /*6750*/  HFMA2 R12, -RZ, RZ, 0, 5.9604644775390625e-08 ;  /* 0x00000001ff0c7431 */ /* 0x000fe400000001ff */
[----:B------:R-:W-:Y:S02]  /*6760*/  IMAD.MOV.U32 R8, RZ, RZ, 0x70 ;  /* 0x00000070ff087424 */ /* 0x000fe400078e00ff */
[----:B------:R-:W-:Y:S01]  /*6770*/  IMAD.MOV.U32 R13, RZ, RZ, RZ ;  /* 0x000000ffff0d7224 */ /* 0x000fe200078e00ff */
[----:B------:R-:W2:Y:S01]  /*6780*/  LDCU.64 UR6, c[0x4][0x88] ;  /* 0x01001100ff0677ac */ /* 0x000ea20008000a00 */
[----:B------:R-:W3:Y:S01]  /*6790*/  LDC.64 R14, c[0x4][R15] ;  /* 0x010000000f0e7b82 */ /* 0x000ee20000000a00 */
[----:B------:R-:W4:Y:S01]  /*67a0*/  LDCU.64 UR4, c[0x4][0x8] ;  /* 0x01000100ff0477ac */ /* 0x000f220008000a00 */
[----:B-1----:R-:W-:Y:S01]  /*67b0*/  MOV R5, UR9 ;  /* 0x0000000900057c02 */ /* 0x002fe20008000f00 */
[----:B------:R-:W-:Y:S01]  /*67c0*/  IMAD.U32 R4, RZ, RZ, UR8 ;  /* 0x00000008ff047e24 */ /* 0x000fe2000f8e00ff */
[----:B--2---:R-:W-:Y:S01]  /*67d0*/  MOV R7, UR7 ;  /* 0x0000000700077c02 */ /* 0x004fe20008000f00 */
[----:B------:R-:W-:Y:S01]  /*67e0*/  IMAD.U32 R6, RZ, RZ, UR6 ;  /* 0x00000006ff067e24 */ /* 0x000fe2000f8e00ff */
[----:B----4-:R-:W-:Y:S01]  /*67f0*/  MOV R11, UR5 ;  /* 0x00000005000b7c02 */ /* 0x010fe20008000f00 */
[----:B------:R-:W-:Y:S02]  /*6800*/  IMAD.U32 R10, RZ, RZ, UR4 ;  /* 0x00000004ff0a7e24 */ /* 0x000fe4000f8e00ff */
[----:B------:R-:W-:Y:S07]  /*6810*/  LEPC R20, `(.L_x_107) ;  /* 0x000000001014794e */ /* 0x000fee0000000000 */
[----:B---3-5:R-:W-:Y:S05]  /*6820*/  CALL.ABS.NOINC R14 ;  /* 0x000000000e007343 */ /* 0x028fea0003c00000 */
.L_x_107:
[----:B------:R-:W-:Y:S01]  /*6830*/  LOP3.LUT P0, RZ, R151, 0x1b0, RZ, 0xc0, !PT ;  /* 0x000001b097ff7812 */ /* 0x000fe2000780c0ff */
[----:B------:R-:W-:Y:S11]  /*6840*/  BSSY.RECONVERGENT B6, `(.L_x_108) ;  /* 0x0000013000067945 */ /* 0x000ff60003800200 */
[----:B------:R-:W-:Y:S01]  /*6850*/  @!UPT UIADD3 URZ, UPT, UPT, URZ, URZ, URZ ;  /* 0x000000fffffff290 */ /* 0x000fe2000fffe0ff */
[----:B------:R-:W-:Y:S05]  /*6860*/  @!P0 BRA `(.L_x_109) ;  /* 0x0000000000408947 */ /* 0x000fea0003800000 */
        /* <DEDUP_REMOVED lines=16> */
.L_x_109:
[----:B------:R-:W-:Y:S05]  /*6970*/  BSYNC.RECONVERGENT B6 ;  /* 0x0000000000067941 */ /* 0x000fea0003800200 */
.L_x_108:
[----:B------:R-:W-:Y:S02]  /*6980*/  R2UR UR4, R148 ;  /* 0x00000000940472ca */ /* 0x000fe400000e0000 */
[----:B------:R-:W-:Y:S02]  /*6990*/  ISETP.NE.U32.AND P3, PT, R138, RZ, PT ;  /* 0x000000ff8a00720c */ /* 0x000fe40003f65070 */
[----:B------:R-:W-:Y:S02]  /*69a0*/  ISETP.NE.U32.AND P4, PT, R134, RZ, PT ;  /* 0x000000ff8600720c */ /* 0x000fe40003f85070 */
[----:B------:R-:W-:Y:S02]  /*69b0*/  ISETP.NE.AND.EX P3, PT, R139, RZ, PT, P3 ;  /* 0x000000ff8b00720c */ /* 0x000fe40003f65330 */
[----:B------:R-:W-:Y:S02]  /*69c0*/  PLOP3.LUT P1, PT, PT, PT, PT, 0x8, 0x80 ;  /* 0x000000000080781c */ /* 0x000fe40003f2e170 */
[----:B------:R-:W-:Y:S03]  /*69d0*/  ISETP.NE.AND.EX P4, PT, R135, RZ, PT, P4 ;  /* 0x000000ff8700720c */ /* 0x000fe60003f85340 */
[----:B------:R-:W-:Y:S06]  /*69e0*/  UISETP.NE.AND UP1, UPT, UR4, URZ, UPT ;  /* 0x000000ff0400728c */ /* 0x000fec000bf25270 */
[----:B------:R-:W-:Y:S05]  /*69f0*/  PLOP3.LUT P0, PT, PT, PT, UP1, 0x80, 0x8 ;  /* 0x000000000008781c */ /* 0x000fea0003f0f018 */
[----:B------:R-:W1:Y:S08]  /*6a00*/  @UP1 LDCU.64 UR4, c[0x0][0x988] ;  /* 0x00013100ff0417ac */ /* 0x000e700008000a00 */
[----:B------:R-:W-:Y:S01]  /*6a10*/  @P0 PLOP3.LUT P1, PT, P3, PT, PT, 0x80, 0x8 ;  /* 0x000000000008081c */ /* 0x000fe20001f2f070 */
[----:B-1----:R-:W-:Y:S04]  /*6a20*/  @UP1 UISETP.NE.U32.AND UP0, UPT, UR4, URZ, UPT ;  /* 0x000000ff0400128c */ /* 0x002fe8000bf05070 */
[----:B------:R-:W-:Y:S04]  /*6a30*/  @UP1 UISETP.NE.AND.EX UP0, UPT, UR5, URZ, UPT, UP0 ;  /* 0x000000ff0500128c */ /* 0x000fe8000bf05300 */
[----:B------:R-:W-:Y:S01]  /*6a40*/  @UP1 USEL UR4, URZ, 0xffffffff, UP0 ;  /* 0xffffffffff041887 */ /* 0x000fe20008000000 */
[----:B------:R-:W-:Y:S11]  /*6a50*/  @!P3 BRA `(.L_x_110) ;  /* 0x000000000030b947 */ /* 0x000ff60003800000 */
[----:B------:R-:W-:Y:S01]  /*6a60*/  ISETP.NE.U32.AND P2, PT, R136, RZ, PT ;  /* 0x000000ff8800720c */ /* 0x000fe20003f45070 */
[----:B------:R-:W1:Y:S01]  /*6a70*/  LDCU.64 UR6, c[0x0][0x358] ;  /* 0x00006b00ff0677ac */ /* 0x000e620008000a00 */
[----:B------:R-:W-:Y:S02]  /*6a80*/  IMAD.MOV.U32 R145, RZ, RZ, 0x1 ;  /* 0x00000001ff917424 */ /* 0x000fe400078e00ff */
[----:B------:R-:W-:Y:S11]  /*6a90*/  ISETP.NE.AND.EX P2, PT, R137, RZ, PT, P2 ;  /* 0x000000ff8900720c */ /* 0x000ff60003f45320 */
[----:B------:R-:W-:Y:S02]  /*6aa0*/  @!UPT UIADD3 URZ, UPT, UPT, URZ, URZ, URZ ;  /* 0x000000fffffff290 */ /* 0x000fe4000fffe0ff */
[----:B------:R-:W2:Y:S01]  /*6ab0*/  @P2 LDC.64 R4, c[0x0][0x988] ;  /* 0x00026200ff042b82 */ /* 0x000ea20000000a00 */
[----:B------:R-:W-:Y:S04]  /*6ac0*/  @P2 IMAD R0, R138, UR45, RZ ;  /* 0x0000002d8a002c24 */ /* 0x000fe8000f8e02ff */
[----:B--2---:R-:W-:Y:S04]  /*6ad0*/  @P2 IMAD.WIDE R4, R0, 0x4, R4 ;  /* 0x0000000400042825 */ /* 0x004fe800078e0204 */
[----:B------:R-:W-:Y:S01]  /*6ae0*/  HFMA2 R0, -RZ, RZ, 0, 5.9604644775390625e-08 ;  /* 0x00000001ff007431 */ /* 0x000fe200000001ff */
[----:B-1---5:R1:W5:Y:S04]  /*6af0*/  @P2 LDG.E R71, desc[UR6][R4.64] ;  /* 0x0000000604472981 */ /* 0x022368000c1e1900 */
[----:B------:R-:W-:Y:S01]  /*6b00*/  @!P2 PRMT R145, R0, 0x7610, R145 ;  /* 0x000076100091a816 */ /* 0x000fe20000000091 */
[----:B-1----:R-:W2:Y:S06]  /*6b10*/  @!P2 LDC R71, c[0x0][0x980] ;  /* 0x00026000ff47ab82 */ /* 0x002eac0000000800 */
.L_x_110:
[----:B------:R-:W-:Y:S05]  /*6b20*/  @!P4 BRA `(.L_x_111) ;  /* 0x000000000024c947 */ /* 0x000fea0003800000 */
[----:B------:R-:W-:Y:S01]  /*6b30*/  ISETP.NE.U32.AND P2, PT, R132, RZ, PT ;  /* 0x000000ff8400720c */ /* 0x000fe20003f45070 */
[----:B------:R-:W1:Y:S03]  /*6b40*/  LDCU.64 UR6, c[0x0][0x358] ;  /* 0x00006b00ff0677ac */ /* 0x000e660008000a00 */
[----:B------:R-:W-:Y:S11]  /*6b50*/  ISETP.NE.AND.EX P2, PT, R133, RZ, PT, P2 ;  /* 0x000000ff8500720c */ /* 0x000ff60003f45320 */
[----:B------:R-:W-:Y:S02]  /*6b60*/  @!UPT UIADD3 URZ, UPT, UPT, URZ, URZ, URZ ;  /* 0x000000fffffff290 */ /* 0x000fe4000fffe0ff */
[----:B------:R-:W3:Y:S01]  /*6b70*/  @P2 LDC.64 R4, c[0x0][0x9a8] ;  /* 0x00026a00ff042b82 */ /* 0x000ee20000000a00 */
[----:B------:R-:W-:Y:S04]  /*6b80*/  @P2 IMAD R0, R134, UR45, RZ ;  /* 0x0000002d86002c24 */ /* 0x000fe8000f8e02ff */
[----:B---3--:R-:W-:Y:S05]  /*6b90*/  @P2 IMAD.WIDE R4, R0, 0x4, R4 ;  /* 0x0000000400042825 */ /* 0x008fea00078e0204 */
[----:B-1---5:R1:W5:Y:S02]  /*6ba0*/  @P2 LDG.E R70, desc[UR6][R4.64] ;  /* 0x0000000604462981 */ /* 0x022364000c1e1900 */
[----:B-1----:R-:W3:Y:S02]  /*6bb0*/  @!P2 LDC R70, c[0x0][0x9a0] ;  /* 0x00026800ff46ab82 */ /* 0x002ee40000000800 */
.L_x_111:
[----:B--2--5:R-:W-:Y:S01]  /*6bc0*/  @P0 FSETP.NEU.AND P4, PT, R71, RZ, PT ;  /* 0x000000ff4700020b */ /* 0x024fe20003f8d000 */
[----:B------:R-:W-:Y:S01]  /*6bd0*/  IMAD.U32 R0, RZ, RZ, UR4 ;  /* 0x00000004ff007e24 */ /* 0x000fe2000f8e00ff */
[----:B------:R-:W-:Y:S01]  /*6be0*/  @P0 LOP3.LUT P2, RZ, R145, 0xff, RZ, 0xc0, !PT ;  /* 0x000000ff91ff0812 */ /* 0x000fe2000784c0ff */
[----:B------:R-:W-:Y:S01]  /*6bf0*/  BSSY B1, `(.L_x_112) ;  /* 0x000003e000017945 */ /* 0x000fe20003800000 */
[----:B------:R-:W-:Y:S01]  /*6c00*/  @P0 SEL R3, RZ, 0xffffffff, P4 ;  /* 0xffffffffff030807 */ /* 0x000fe20002000000 */
[----:B------:R-:W-:Y:S01]  /*6c10*/  IMAD.IADD R2, R69, 0x1, R2 ;  /* 0x0000000145027824 */ /* 0x000fe200078e0202 */
[----:B------:R-:W-:Y:S02]  /*6c20*/  LEA R152, R68, UR44, 0x3 ;  /* 0x0000002c44987c11 */ /* 0x000fe4000f8e18ff */
[----:B------:R-:W-:Y:S02]  /*6c30*/  CS2R R18, SRZ ;  /* 0x0000000000127805 */ /* 0x000fe4000001ff00 */
[----:B------:R-:W-:Y:S02]  /*6c40*/  @P1 SEL R3, R0, R3, !P2 ;  /* 0x0000000300031207 */ /* 0x000fe40005000000 */
[----:B------:R-:W-:Y:S02]  /*6c50*/  CS2R R16, SRZ ;  /* 0x0000000000107805 */ /* 0x000fe4000001ff00 */
[----:B------:R-:W-:Y:S02]  /*6c60*/  PLOP3.LUT P5, PT, PT, PT, PT, 0x8, 0x80 ;  /* 0x000000000080781c */ /* 0x000fe40003fae170 */
[----:B------:R-:W-:Y:S02]  /*6c70*/  CS2R R26, SRZ ;  /* 0x00000000001a7805 */ /* 0x000fe4000001ff00 */
[----:B------:R-:W-:Y:S02]  /*6c80*/  @P0 LOP3.LUT R3, R3, 0x1, RZ, 0xc0, !PT ;  /* 0x0000000103030812 */ /* 0x000fe400078ec0ff */
[----:B------:R-:W-:Y:S02]  /*6c90*/  CS2R R24, SRZ ;  /* 0x0000000000187805 */ /* 0x000fe4000001ff00 */
[----:B------:R-:W-:Y:S02]  /*6ca0*/  CS2R R30, SRZ ;  /* 0x00000000001e7805 */ /* 0x000fe4000001ff00 */
[----:B------:R-:W-:Y:S02]  /*6cb0*/  CS2R R28, SRZ ;  /* 0x00000000001c7805 */ /* 0x000fe4000001ff00 */
[----:B------:R-:W-:Y:S02]  /*6cc0*/  ISETP.NE.U32.OR P1, PT, R3, 0x1, !P0 ;  /* 0x000000010300780c */ /* 0x000fe40004725470 */
[----:B------:R-:W-:Y:S02]  /*6cd0*/  CS2R R34, SRZ ;  /* 0x0000000000227805 */ /* 0x000fe4000001ff00 */
[----:B------:R-:W-:Y:S09]  /*6ce0*/  CS2R R32, SRZ ;  /* 0x0000000000207805 */ /* 0x000ff2000001ff00 */
[----:B------:R-:W-:Y:S04]  /*6cf0*/  @P1 SHF.L.U32 R0, R140, 0x1f, RZ ;  /* 0x0000001f8c001819 */ /* 0x000fe800000006ff */
[----:B------:R1:W2:Y:S02]  /*6d00*/  @P1 SYNCS.PHASECHK.TRANS64.TRYWAIT P0, [UR44+0x140], R0 ;  /* 0x00014000ff0015a7 */ /* 0x0002a4000800112c */
[----:B-1----:R-:W-:Y:S04]  /*6d10*/  SHF.L.U32 R0, R142, 0x1f, RZ ;  /* 0x0000001f8e007819 */ /* 0x002fe800000006ff */
[----:B------:R1:W4:Y:S01]  /*6d20*/  SYNCS.PHASECHK.TRANS64.TRYWAIT P4, [R152+URZ+0x170], R0 ;  /* 0x00017000980075a7 */ /* 0x00032200080811ff */
[----:B--2---:R-:W-:Y:S01]  /*6d30*/  @P1 PLOP3.LUT P5, PT, P0, PT, PT, 0x8, 0x80 ;  /* 0x000000000080181c */ /* 0x004fe200007ae170 */
[----:B------:R-:W-:Y:S01]  /*6d40*/  @!UPT UIADD3 URZ, UPT, UPT, URZ, URZ, URZ ;  /* 0x000000fffffff290 */ /* 0x000fe2000fffe0ff */
[----:B-1----:R-:W-:Y:S11]  /*6d50*/  @!P1 BRA `(.L_x_113) ;  /* 0x00000000009c9947 */ /* 0x002ff60003800000 */
[----:B------:R-:W-:Y:S01]  /*6d60*/  ISETP.NE.U32.AND P0, PT, RZ, UR60, PT ;  /* 0x0000003cff007c0c */ /* 0x000fe2000bf05070 */
[----:B------:R-:W-:Y:S01]  /*6d70*/  BSSY B0, `(.L_x_114) ;  /* 0x0000016000007945 */ /* 0x000fe20003800000 */
[----:B------:R-:W-:Y:S02]  /*6d80*/  FSETP.NEU.AND P2, PT, R71, RZ, PT ;  /* 0x000000ff4700720b */ /* 0x000fe40003f4d000 */
[----:B------:R-:W-:Y:S02]  /*6d90*/  CS2R R34, SRZ ;  /* 0x0000000000227805 */ /* 0x000fe4000001ff00 */
[----:B------:R-:W-:Y:S02]  /*6da0*/  ISETP.NE.AND.EX P0, PT, RZ, UR61, PT, P0 ;  /* 0x0000003dff007c0c */ /* 0x000fe4000bf05300 */
[----:B------:R-:W-:Y:S02]  /*6db0*/  CS2R R32, SRZ ;  /* 0x0000000000207805 */ /* 0x000fe4000001ff00 */
[----:B------:R-:W-:Y:S02]  /*6dc0*/  LOP3.LUT P1, RZ, R145, 0xff, RZ, 0xc0, !PT ;  /* 0x000000ff91ff7812 */ /* 0x000fe4000782c0ff */
[----:B------:R-:W-:Y:S02]  /*6dd0*/  CS2R R30, SRZ ;  /* 0x00000000001e7805 */ /* 0x000fe4000001ff00 */
[----:B------:R-:W-:Y:S02]  /*6de0*/  SEL R3, RZ, 0xffffffff, P2 ;  /* 0xffffffffff037807 */ /* 0x000fe40001000000 */
[----:B------:R-:W-:Y:S02]  /*6df0*/  CS2R R28, SRZ ;  /* 0x00000000001c7805 */ /* 0x000fe4000001ff00 */
[----:B------:R-:W-:Y:S02]  /*6e00*/  SEL R4, RZ, 0xffffffff, P0 ;  /* 0xffffffffff047807 */ /* 0x000fe40000000000 */
[----:B------:R-:W-:Y:S02]  /*6e10*/  CS2R R26, SRZ ;  /* 0x00000000001a7805 */ /* 0x000fe4000001ff00 */
[----:B------:R-:W-:Y:S02]  /*6e20*/  CS2R R24, SRZ ;  /* 0x0000000000187805 */ /* 0x000fe4000001ff00 */
[----:B------:R-:W-:Y:S02]  /*6e30*/  CS2R R18, SRZ ;  /* 0x0000000000127805 */ /* 0x000fe4000001ff00 */
[----:B------:R-:W-:Y:S02]  /*6e40*/  @P3 SEL R3, R4, R3, !P1 ;  /* 0x0000000304033207 */ /* 0x000fe40004800000 */
[----:B------:R-:W-:Y:S02]  /*6e50*/  CS2R R16, SRZ ;  /* 0x0000000000107805 */ /* 0x000fe4000001ff00 */
[----:B------:R-:W-:Y:S04]  /*6e60*/  LOP3.LUT R3, R3, 0x1, RZ, 0xc0, !PT ;  /* 0x0000000103037812 */ /* 0x000fe800078ec0ff */
[----:B------:R-:W-:Y:S01]  /*6e70*/  ISETP.NE.U32.AND P0, PT, R3, 0x1, PT ;  /* 0x000000010300780c */ /* 0x000fe20003f05070 */
[----:B------:R-:W-:Y:S01]  /*6e80*/  @!UPT UIADD3 URZ, UPT, UPT, URZ, URZ, URZ ;  /* 0x000000fffffff290 */ /* 0x000fe2000fffe0ff */
[----:B------:R-:W-:Y:S11]  /*6e90*/  @!P5 BRA `(.L_x_115) ;  /* 0x00000000000cd947 */ /* 0x000ff60003800000 */
[----:B------:R-:W-:Y:S04]  /*6ea0*/  SHF.L.U32 R4, R140, 0x1f, RZ ;  /* 0x0000001f8c047819 */ /* 0x000fe800000006ff */
[----:B------:R-:W1:Y:S02]  /*6eb0*/  SYNCS.PHASECHK.TRANS64.TRYWAIT P1, [UR44+0x140], R4 ;  /* 0x00014004ff0075a7 */ /* 0x000e64000802112c */
[----:B-1----:R-:W-:Y:S05]  /*6ec0*/  @!P1 BRA `(.L_x_116) ;  /* 0x0000002400249947 */ /* 0x002fea0003800000 */
.L_x_115:
[----:B------:R-:W-:Y:S05]  /*6ed0*/  BSYNC B0 ;  /* 0x0000000000007941 */ /* 0x000fea0003800000 */
.L_x_114:
[----:B------:R2:W1:Y:S01]  /*6ee0*/  @P0 LDS.128 R32, [R144+UR44+0x200] ;  /* 0x0002002c90200984 */ /* 0x0004620008000c00 */
[----:B------:R-:W5:Y:S01]  /*6ef0*/  S2UR UR5, SR_CgaCtaId ;  /* 0x00000000000579c3 */ /* 0x000f620000008800 */
[----:B------:R-:W-:Y:S01]  /*6f00*/  UIADD3 UR4, UPT, UPT, UR44, 0x148, URZ ;  /* 0x000001482c047890 */ /* 0x000fe2000fffe0ff */
[----:B------:R-:W-:Y:S01]  /*6f10*/  LOP3.LUT R140, R140, 0x1, RZ, 0x3c, !PT ;  /* 0x000000018c8c7812 */ /* 0x000fe200078e3cff */
[----:B------:R2:W1:Y:S04]  /*6f20*/  @P0 LDS.128 R28, [R143+0x10] ;  /* 0x000010008f1c0984 */ /* 0x0004680000000c00 */
[----:B------:R2:W1:Y:S04]  /*6f30*/  @P0 LDS.128 R24, [R150+0x20] ;  /* 0x0000200096180984 */ /* 0x0004680000000c00 */
[----:B------:R2:W1:Y:S01]  /*6f40*/  @P0 LDS.128 R16, [R149+0x30] ;  /* 0x0000300095100984 */ /* 0x0004620000000c00 */
[----:B------:R-:W-:Y:S01]  /*6f50*/  @!PT LDS RZ, [RZ] ;  /* 0x00000000fffff984 */ /* 0x000fe20000000800 */
[----:B------:R-:W-:Y:S01]  /*6f60*/  @!PT LDS RZ, [RZ] ;  /* 0x00000000fffff984 */ /* 0x000fe20000000800 */
[----:B------:R-:W-:Y:S01]  /*6f70*/  @!PT LDS RZ, [RZ] ;  /* 0x00000000fffff984 */ /* 0x000fe20000000800 */
[----:B------:R-:W-:Y:S01]  /*6f80*/  @!PT LDS RZ, [RZ] ;  /* 0x00000000fffff984 */ /* 0x000fe20000000800 */
[----:B------:R3:W-:Y:S06]  /*6f90*/  MEMBAR.ALL.CTA ;  /* 0x0000000000007992 */ /* 0x0007ec0000008000 */
[----:B---3--:R-:W3:Y:S01]  /*6fa0*/  FENCE.VIEW.ASYNC.S ;  /* 0x00000000000073c6 */ /* 0x008ee20000000000 */
[----:B-----5:R-:W-:Y:S09]  /*6fb0*/  UPRMT UR4, UR5, 0x654, UR4 ;  /* 0x0000065405047896 */ /* 0x020ff20008000004 */
[----:B---3--:R-:W-:Y:S03]  /*6fc0*/  SYNCS.ARRIVE.TRANS64.RED.A1T0 RZ, [UR4], RZ ;  /* 0x000000ffffff79a7 */ /* 0x008fe60008100404 */
.L_x_113:
[----:B------:R-:W-:Y:S05]  /*6fd0*/  BSYNC B1 ;  /* 0x0000000000017941 */ /* 0x000fea0003800000 */
.L_x_112:
[----:B-1----:R-:W-:Y:S04]  /*6fe0*/  SHF.R.U32.HI R3, RZ, 0x15, R2 ;  /* 0x00000015ff037819 */ /* 0x002fe80000011602 */
[----:B------:R-:W-:Y:S01]  /*6ff0*/  LOP3.LUT P0, RZ, R3, 0x3, R146, 0x48, !PT ;  /* 0x0000000303ff7812 */ /* 0x000fe20007804892 */
[----:B------:R-:W-:Y:S01]  /*7000*/  @!UPT UIADD3 URZ, UPT, UPT, URZ, URZ, URZ ;  /* 0x000000fffffff290 */ /* 0x000fe2000fffe0ff */
[----:B----4-:R-:W-:Y:S11]  /*7010*/  @P4 BRA `(.L_x_117) ;  /* 0x0000000000084947 */ /* 0x010ff60003800000 */
[----:B------:R-:W1:Y:S02]  /*7020*/  SYNCS.PHASECHK.TRANS64.TRYWAIT P1, [R152+URZ+0x170], R0 ;  /* 0x00017000980075a7 */ /* 0x000e6400080211ff */
[----:B-1----:R-:W-:Y:S05]  /*7030*/  @!P1 BRA `(.L_x_118) ;  /* 0x0000002000e09947 */ /* 0x002fea0003800000 */
.L_x_117:
[----:B------:R-:W-:Y:S05]  /*7040*/  @!P0 BRA `(.L_x_119) ;  /* 0x0000000000408947 */ /* 0x000fea0003800000 */
[----:B------:R-:W4:Y:S01]  /*7050*/  LDCU.64 UR8, c[0x4][0x70] ;  /* 0x01000e00ff0877ac */ /* 0x000f220008000a00 */
[----:B------:R-:W-:Y:S01]  /*7060*/  MOV R15, 0x0 ;  /* 0x00000000000f7802 */ /* 0x000fe20000000f00 */
[----:B------:R-:W-:Y:S02]  /*7070*/  HFMA2 R12, -RZ, RZ, 0, 5.9604644775390625e-08 ;  /* 0x00000001ff0c7431 */ /* 0x000fe400000001ff */
[----:B------:R-:W-:Y:S02]  /*7080*/  IMAD.MOV.U32 R8, RZ, RZ, 0x192 ;  /* 0x00000192ff087424 */ /* 0x000fe400078e00ff */
[----:B------:R-:W-:Y:S01]  /*7090*/  IMAD.MOV.U32 R13, RZ, RZ, RZ ;  /* 0x000000ffff0d7224 */ /* 0x000fe200078e00ff */
[----:B------:R-:W5:Y:S01]  /*70a0*/  LDCU.64 UR6, c[0x4][0x78] ;  /* 0x01000f00ff0677ac */ /* 0x000f620008000a00 */
[----:B------:R-:W1:Y:S01]  /*70b0*/  LDC.64 R14, c[0x4][R15] ;  /* 0x010000000f0e7b82 */ /* 0x000e620000000a00 */
[----:B------:R-:W2:Y:S01]  /*70c0*/  LDCU.64 UR4, c[0x4][0x10] ;  /* 0x01000200ff0477ac */ /* 0x000ea20008000a00 */
[----:B----4-:R-:W-:Y:S01]  /*70d0*/  MOV R5, UR9 ;  /* 0x0000000900057c02 */ /* 0x010fe20008000f00 */
[----:B------:R-:W-:Y:S01]  /*70e0*/  IMAD.U32 R4, RZ, RZ, UR8 ;  /* 0x00000008ff047e24 */ /* 0x000fe2000f8e00ff */
[----:B-----5:R-:W-:Y:S01]  /*70f0*/  MOV R7, UR7 ;  /* 0x0000000700077c02 */ /* 0x020fe20008000f00 */
[----:B------:R-:W-:Y:S01]  /*7100*/  IMAD.U32 R6, RZ, RZ, UR6 ;  /* 0x00000006ff067e24 */ /* 0x000fe2000f8e00ff */
[----:B--2---:R-:W-:Y:S01]  /*7110*/  MOV R11, UR5 ;  /* 0x00000005000b7c02 */ /* 0x004fe20008000f00 */
[----:B------:R-:W-:Y:S02]  /*7120*/  IMAD.U32 R10, RZ, RZ, UR4 ;  /* 0x00000004ff0a7e24 */ /* 0x000fe4000f8e00ff */
[----:B------:R-:W-:Y:S07]  /*7130*/  LEPC R20, `(.L_x_119) ;  /* 0x000000001014794e */ /* 0x000fee0000000000 */
[----:B-1-3--:R-:W-:Y:S05]  /*7140*/  CALL.ABS.NOINC R14 ;  /* 0x000000000e007343 */ /* 0x00afea0003c00000 */
.L_x_119:
[----:B------:R-:W-:Y:S01]  /*7150*/  LOP3.LUT P0, RZ, R131, 0x60, RZ, 0xc0, !PT ;  /* 0x0000006083ff7812 */ /* 0x000fe2000780c0ff */
[----:B------:R-:W-:Y:S05]  /*7160*/  WARPSYNC.ALL ;  /* 0x0000000000007948 */ /* 0x000fea0003800000 */
[----:B------:R-:W-:Y:S01]  /*7170*/  R2UR UR4, R2 ;  /* 0x00000000020472ca */ /* 0x000fe200000e0000 */
[----:B------:R-:W-:Y:S01]  /*7180*/  BSSY.RECONVERGENT B0, `(.L_x_120) ;  /* 0x0000135000007945 */ /* 0x000fe20003800200 */
[----:B------:R-:W-:Y:S02]  /*7190*/  F2FP.F16.E4M3.UNPACK_B R2, R32 ;  /* 0x00000020ff02723e */ /* 0x000fe400020006ff */
[-C--:B------:R-:W-:Y:S02]  /*71a0*/  F2FP.F16.E4M3.UNPACK_B R21, R33.reuse ;  /* 0x00000021ff15723e */ /* 0x080fe400020006ff */
[----:B------:R-:W-:Y:S01]  /*71b0*/  F2FP.F16.E4M3.UNPACK_B R12, R28 ;  /* 0x0000001cff0c723e */ /* 0x000fe200020006ff */
[----:B-1----:R-:W-:Y:S01]  /*71c0*/  HADD2.F32 R0, -RZ, R2.H0_H0 ;  /* 0x20000002ff007230 */ /* 0x002fe20000004100 */
[----:B------:R-:W-:Y:S01]  /*71d0*/  F2FP.F16.E4M3.UNPACK_B R32, R32.H1 ;  /* 0x00000020ff20723e */ /* 0x000fe200030006ff */
[--C-:B------:R-:W-:Y:S01]  /*71e0*/  HADD2.F32 R73, -RZ, R21.reuse.H0_H0 ;  /* 0x20000015ff497230 */ /* 0x100fe20000004100 */
[----:B------:R-:W-:Y:S01]  /*71f0*/  F2FP.F16.E4M3.UNPACK_B R33, R33.H1 ;  /* 0x00000021ff21723e */ /* 0x000fe200030006ff */
[----:B------:R-:W-:Y:S01]  /*7200*/  HADD2.F32 R74, -RZ, R21.H1_H1 ;  /* 0x30000015ff4a7230 */ /* 0x000fe20000004100 */
[-C--:B------:R-:W-:Y:S01]  /*7210*/  F2FP.F16.E4M3.UNPACK_B R20, R34.reuse ;  /* 0x00000022ff14723e */ /* 0x080fe200020006ff */
[--C-:B------:R-:W-:Y:S01]  /*7220*/  HADD2.F32 R3, -RZ, R32.reuse.H0_H0 ;  /* 0x20000020ff037230 */ /* 0x100fe20000004100 */
[----:B------:R-:W-:Y:S01]  /*7230*/  F2FP.F16.E4M3.UNPACK_B R15, R34.H1 ;  /* 0x00000022ff0f723e */ /* 0x000fe200030006ff */
[----:B------:R-:W-:Y:S01]  /*7240*/  HADD2.F32 R72, -RZ, R32.H1_H1 ;  /* 0x30000020ff487230 */ /* 0x000fe20000004100 */
[-C--:B------:R-:W-:Y:S01]  /*7250*/  F2FP.F16.E4M3.UNPACK_B R14, R35.reuse ;  /* 0x00000023ff0e723e */ /* 0x080fe200020006ff */
[--C-:B------:R-:W-:Y:S01]  /*7260*/  HADD2.F32 R75, -RZ, R33.reuse.H0_H0 ;  /* 0x20000021ff4b7230 */ /* 0x100fe20000004100 */
[----:B------:R-:W-:Y:S01]  /*7270*/  F2FP.F16.E4M3.UNPACK_B R13, R35.H1 ;  /* 0x00000023ff0d723e */ /* 0x000fe200030006ff */
[----:B------:R-:W-:Y:S01]  /*7280*/  HADD2.F32 R76, -RZ, R33.H1_H1 ;  /* 0x30000021ff4c7230 */ /* 0x000fe20000004100 */
[----:B------:R-:W-:Y:S01]  /*7290*/  F2FP.F16.E4M3.UNPACK_B R28, R28.H1 ;  /* 0x0000001cff1c723e */ /* 0x000fe200030006ff */
[--C-:B------:R-:W-:Y:S01]  /*72a0*/  HADD2.F32 R77, -RZ, R20.reuse.H0_H0 ;  /* 0x20000014ff4d7230 */ /* 0x100fe20000004100 */
[-C--:B------:R-:W-:Y:S01]  /*72b0*/  F2FP.F16.E4M3.UNPACK_B R11, R29.reuse ;  /* 0x0000001dff0b723e */ /* 0x080fe200020006ff */
        /* <DEDUP_REMOVED lines=43> */
[----:B------:R-:W-:Y:S01]  /*7570*/  IADD3 R152, PT, PT, R152, 0x180, RZ ;  /* 0x0000018098987810 */ /* 0x000fe20007ffe0ff */
[----:B------:R-:W-:Y:S01]  /*7580*/  HADD2.F32 R100, -RZ, R6.H1_H1 ;  /* 0x30000006ff647230 */ /* 0x000fe20000004100 */
[----:B------:R-:W-:Y:S01]  /*7590*/  IADD3 R68, PT, PT, R68, 0x1, RZ ;  /* 0x0000000144447810 */ /* 0x000fe20007ffe0ff */
[--C-:B------:R-:W-:Y:S01]  /*75a0*/  HADD2.F32 R101, -RZ, R5.reuse.H0_H0 ;  /* 0x20000005ff657230 */ /* 0x100fe20000004100 */
[----:B------:R-:W-:Y:S01]  /*75b0*/  LOP3.LUT R152, R152, 0xfefffff8, RZ, 0xc0, !PT ;  /* 0xfefffff898987812 */ /* 0x000fe200078ec0ff */
[----:B------:R-:W-:Y:S02]  /*75c0*/  HADD2.F32 R102, -RZ, R5.H1_H1 ;  /* 0x30000005ff667230 */ /* 0x000fe40000004100 */
[--C-:B------:R-:W-:Y:S02]  /*75d0*/  HADD2.F32 R103, -RZ, R4.reuse.H0_H0 ;  /* 0x20000004ff677230 */ /* 0x100fe40000004100 */
[----:B------:R-:W-:Y:S02]  /*75e0*/  HADD2.F32 R104, -RZ, R4.H1_H1 ;  /* 0x30000004ff687230 */ /* 0x000fe40000004100 */
[----:B------:R-:W1:Y:S01]  /*75f0*/  LDTM.x64 R4, tmem[UR4] ;  /* 0x00000004000479ee */ /* 0x000e620008340000 */
[----:B------:R-:W-:Y:S01]  /*7600*/  NOP ;  /* 0x0000000000007918 */ /* 0x000fe20000000000 */
[----:B-1----:R1:W-:Y:S01]  /*7610*/  SYNCS.ARRIVE.TRANS64.RED.A1T0 RZ, [R152+URZ], RZ ;  /* 0x000000ff98ff79a7 */ /* 0x0023e200081004ff */
[----:B------:R-:W-:Y:S02]  /*7620*/  HADD2.F32 R2, -RZ, R2.H1_H1 ;  /* 0x30000002ff027230 */ /* 0x000fe40000004100 */
[--C-:B------:R-:W-:Y:S02]  /*7630*/  HADD2.F32 R105, -RZ, R106.reuse.H0_H0 ;  /* 0x2000006aff697230 */ /* 0x100fe40000004100 */
        /* <DEDUP_REMOVED lines=9> */
[C---:B---3--:R-:W-:Y:S01]  /*76d0*/  FMUL R4, R70.reuse, R4 ;  /* 0x0000000446047220 */ /* 0x048fe20000400000 */
[C---:B------:R-:W-:Y:S01]  /*76e0*/  FMUL R5, R70.reuse, R5 ;  /* 0x0000000546057220 */ /* 0x040fe20000400000 */
[C---:B------:R-:W-:Y:S01]  /*76f0*/  FMUL R8, R70.reuse, R8 ;  /* 0x0000000846087220 */ /* 0x040fe20000400000 */
[C---:B------:R-:W-:Y:S01]  /*7700*/  FMUL R9, R70.reuse, R9 ;  /* 0x0000000946097220 */ /* 0x040fe20000400000 */
[C---:B------:R-:W-:Y:S01]  /*7710*/  FFMA R4, R71.reuse, R0, R4 ;  /* 0x0000000047047223 */ /* 0x040fe20000000004 */
[C---:B------:R-:W-:Y:S01]  /*7720*/  FFMA R5, R71.reuse, R2, R5 ;  /* 0x0000000247057223 */ /* 0x040fe20000000005 */
[C---:B------:R-:W-:Y:S01]  /*7730*/  FMUL R12, R70.reuse, R12 ;  /* 0x0000000c460c7220 */ /* 0x040fe20000400000 */
[C---:B------:R-:W-:Y:S01]  /*7740*/  FMUL R13, R70.reuse, R13 ;  /* 0x0000000d460d7220 */ /* 0x040fe20000400000 */
[C---:B------:R-:W-:Y:S01]  /*7750*/  FMUL R0, R70.reuse, R16 ;  /* 0x0000001046007220 */ /* 0x040fe20000400000 */
[C---:B------:R-:W-:Y:S01]  /*7760*/  FMUL R2, R70.reuse, R17 ;  /* 0x0000001146027220 */ /* 0x040fe20000400000 */
[C---:B------:R-:W-:Y:S01]  /*7770*/  FMUL R17, R70.reuse, R24 ;  /* 0x0000001846117220 */ /* 0x040fe20000400000 */
[--C-:B------:R-:W-:Y:S02]  /*7780*/  HADD2.F32 R125, -RZ, R126.reuse.H0_H0 ;  /* 0x2000007eff7d7230 */ /* 0x100fe40000004100 */
[C---:B------:R-:W-:Y:S01]  /*7790*/  FMUL R6, R70.reuse, R6 ;  /* 0x0000000646067220 */ /* 0x040fe20000400000 */
[----:B------:R-:W-:Y:S02]  /*77a0*/  HADD2.F32 R126, -RZ, R126.H1_H1 ;  /* 0x3000007eff7e7230 */ /* 0x000fe40000004100 */
[C---:B------:R-:W-:Y:S01]  /*77b0*/  FMUL R7, R70.reuse, R7 ;  /* 0x0000000746077220 */ /* 0x040fe20000400000 */
[C---:B------:R-:W-:Y:S01]  /*77c0*/  FMUL R10, R70.reuse, R10 ;  /* 0x0000000a460a7220 */ /* 0x040fe20000400000 */
[C---:B------:R-:W-:Y:S01]  /*77d0*/  FFMA R6, R71.reuse, R3, R6 ;  /* 0x0000000347067223 */ /* 0x040fe20000000006 */
[C---:B------:R-:W-:Y:S01]  /*77e0*/  FMUL R11, R70.reuse, R11 ;  /* 0x0000000b460b7220 */ /* 0x040fe20000400000 */
[C---:B------:R-:W-:Y:S01]  /*77f0*/  FFMA R7, R71.reuse, R72, R7 ;  /* 0x0000004847077223 */ /* 0x040fe20000000007 */
[C---:B------:R-:W-:Y:S01]  /*7800*/  FFMA R8, R71.reuse, R73, R8 ;  /* 0x0000004947087223 */ /* 0x040fe20000000008 */
[C---:B------:R-:W-:Y:S01]  /*7810*/  FFMA R9, R71.reuse, R74, R9 ;  /* 0x0000004a47097223 */ /* 0x040fe20000000009 */
[C---:B------:R-:W-:Y:S01]  /*7820*/  FFMA R10, R71.reuse, R75, R10 ;  /* 0x0000004b470a7223 */ /* 0x040fe2000000000a */
[C---:B------:R-:W-:Y:S01]  /*7830*/  FFMA R11, R71.reuse, R76, R11 ;  /* 0x0000004c470b7223 */ /* 0x040fe2000000000b */
[C---:B------:R-:W-:Y:S01]  /*7840*/  FFMA R12, R71.reuse, R77, R12 ;  /* 0x0000004d470c7223 */ /* 0x040fe2000000000c */
[----:B------:R-:W-:Y:S01]  /*7850*/  FFMA R13, R71, R78, R13 ;  /* 0x0000004e470d7223 */ /* 0x000fe2000000000d */
[----:B------:R-:W-:Y:S01]  /*7860*/  F2FP.SATFINITE.E4M3.F32.PACK_AB_MERGE_C R76, R7, R6, RZ ;  /* 0x00000006074c723e */ /* 0x000fe200048070ff */
[--C-:B------:R-:W-:Y:S02]  /*7870*/  HADD2.F32 R74, -RZ, R129.reuse.H0_H0 ;  /* 0x20000081ff4a7230 */ /* 0x100fe40000004100 */
[C---:B------:R-:W-:Y:S01]  /*7880*/  FMUL R7, R70.reuse, R20 ;  /* 0x0000001446077220 */ /* 0x040fe20000400000 */
[----:B------:R-:W-:Y:S01]  /*7890*/  HADD2.F32 R75, -RZ, R129.H1_H1 ;  /* 0x30000081ff4b7230 */ /* 0x000fe20000004100 */
[----:B------:R-:W-:Y:S01]  /*78a0*/  F2FP.SATFINITE.E4M3.F32.PACK_AB_MERGE_C R129, R11, R10, RZ ;  /* 0x0000000a0b81723e */ /* 0x000fe200048070ff */
        /* <DEDUP_REMOVED lines=12> */
[----:B------:R-:W-:Y:S01]  /*7970*/  FFMA R3, R71, R83, R3 ;  /* 0x0000005347037223 */ /* 0x000fe20000000003 */
[C---:B------:R-:W-:Y:S01]  /*7980*/  FMUL R25, R70.reuse, R32 ;  /* 0x0000002046197220 */ /* 0x040fe20000400000 */
[----:B------:R-:W-:Y:S01]  /*7990*/  F2FP.SATFINITE.E4M3.F32.PACK_AB_MERGE_C R14, R15, R14, RZ ;  /* 0x0000000e0f0e723e */ /* 0x000fe200048070ff */
[C---:B------:R-:W-:Y:S01]  /*79a0*/  FMUL R6, R70.reuse, R19 ;  /* 0x0000001346067220 */ /* 0x040fe20000400000 */
[C---:B------:R-:W-:Y:S01]  /*79b0*/  FMUL R11, R70.reuse, R22 ;  /* 0x00000016460b7220 */ /* 0x040fe20000400000 */
[C---:B------:R-:W-:Y:S01]  /*79c0*/  FMUL R22, R70.reuse, R29 ;  /* 0x0000001d46167220 */ /* 0x040fe20000400000 */
[C---:B------:R-:W-:Y:S01]  /*79d0*/  FMUL R29, R70.reuse, R36 ;  /* 0x00000024461d7220 */ /* 0x040fe20000400000 */
[C---:B------:R-:W-:Y:S01]  /*79e0*/  FFMA R6, R71.reuse, R84, R6 ;  /* 0x0000005447067223 */ /* 0x040fe20000000006 */
[C---:B------:R-:W-:Y:S01]  /*79f0*/  FFMA R7, R71.reuse, R85, R7 ;  /* 0x0000005547077223 */ /* 0x040fe20000000007 */
[C---:B------:R-:W-:Y:S01]  /*7a00*/  FFMA R10, R71.reuse, R86, R10 ;  /* 0x00000056470a7223 */ /* 0x040fe2000000000a */
[C---:B------:R-:W-:Y:S01]  /*7a10*/  FFMA R11, R71.reuse, R87, R11 ;  /* 0x00000057470b7223 */ /* 0x040fe2000000000b */
[----:B------:R-:W-:Y:S01]  /*7a20*/  FMUL R16, R70, R23 ;  /* 0x0000001746107220 */ /* 0x000fe20000400000 */
[----:B------:R-:W-:Y:S01]  /*7a30*/  F2FP.SATFINITE.E4M3.F32.PACK_AB_MERGE_C R3, R6, R3, RZ ;  /* 0x000000030603723e */ /* 0x000fe200048070ff */
        /* <DEDUP_REMOVED lines=10> */
[----:B------:R-:W-:Y:S01]  /*7ae0*/  FMUL R30, R70, R37 ;  /* 0x00000025461e7220 */ /* 0x000fe20000400000 */
[----:B------:R-:W-:Y:S01]  /*7af0*/  F2FP.SATFINITE.E4M3.F32.PACK_AB_MERGE_C R16, R10, R7, R16 ;  /* 0x000000070a10723e */ /* 0x000fe20004807010 */
        /* <DEDUP_REMOVED lines=23> */
[----:B------:R-:W-:Y:S01]  /*7c70*/  FFMA R31, R71, R103, R31 ;  /* 0x00000067471f7223 */ /* 0x000fe2000000001f */
[----:B------:R-:W-:Y:S01]  /*7c80*/  FMUL R45, R70, R52 ;  /* 0x00000034462d7220 */ /* 0x000fe20000400000 */
[----:B------:R-:W-:Y:S01]  /*7c90*/  F2FP.SATFINITE.E4M3.F32.PACK_AB_MERGE_C R19, R28, R27, RZ ;  /* 0x0000001b1c13723e */ /* 0x000fe200048070ff */
[C---:B------:R-:W-:Y:S01]  /*7ca0*/  FMUL R52, R70.reuse, R59 ;  /* 0x0000003b46347220 */ /* 0x040fe20000400000 */
[C---:B------:R-:W-:Y:S01]  /*7cb0*/  FMUL R59, R70.reuse, R66 ;  /* 0x00000042463b7220 */ /* 0x040fe20000400000 */
[----:B------:R-:W-:Y:S01]  /*7cc0*/  F2FP.SATFINITE.E4M3.F32.PACK_AB_MERGE_C R66, R13, R12, R14 ;  /* 0x0000000c0d42723e */ /* 0x000fe2000480700e */
[----:B------:R-:W-:Y:S01]  /*7cd0*/  FMUL R32, R70, R39 ;  /* 0x0000002746207220 */ /* 0x000fe20000400000 */
[--C-:B------:R-:W-:Y:S01]  /*7ce0*/  HADD2.F32 R107, -RZ, R108.reuse.H0_H0 ;  /* 0x2000006cff6b7230 */ /* 0x100fe20000004100 */
[----:B------:R-:W-:Y:S01]  /*7cf0*/  F2FP.SATFINITE.E4M3.F32.PACK_AB_MERGE_C R19, R26, R25, R19 ;  /* 0x000000191a13723e */ /* 0x000fe20004807013 */
[----:B------:R-:W-:Y:S02]  /*7d00*/  HADD2.F32 R108, -RZ, R108.H1_H1 ;  /* 0x3000006cff6c7230 */ /* 0x000fe40000004100 */
[C---:B------:R-:W-:Y:S01]  /*7d10*/  FFMA R32, R71.reuse, R104, R32 ;  /* 0x0000006847207223 */ /* 0x040fe20000000020 */
[C---:B------:R-:W-:Y:S01]  /*7d20*/  FFMA R33, R71.reuse, R105, R33 ;  /* 0x0000006947217223 */ /* 0x040fe20000000021 */
[C---:B------:R-:W-:Y:S01]  /*7d30*/  FFMA R34, R71.reuse, R106, R34 ;  /* 0x0000006a47227223 */ /* 0x040fe20000000022 */
[C---:B------:R-:W-:Y:S01]  /*7d40*/  FMUL R35, R70.reuse, R42 ;  /* 0x0000002a46237220 */ /* 0x040fe20000400000 */
[----:B------:R-:W-:Y:S01]  /*7d50*/  FMUL R42, R70, R49 ;  /* 0x00000031462a7220 */ /* 0x000fe20000400000 */
[----:B------:R-:W-:Y:S01]  /*7d60*/  F2FP.SATFINITE.E4M3.F32.PACK_AB_MERGE_C R32, R32, R31, RZ ;  /* 0x0000001f2020723e */ /* 0x000fe200048070ff */
[C---:B------:R-:W-:Y:S01]  /*7d70*/  FMUL R49, R70.reuse, R56 ;  /* 0x0000003846317220 */ /* 0x040fe20000400000 */
[C---:B------:R-:W-:Y:S01]  /*7d80*/  FMUL R36, R70.reuse, R43 ;  /* 0x0000002b46247220 */ /* 0x040fe20000400000 */
[--C-:B------:R-:W-:Y:S02]  /*7d90*/  HADD2.F32 R111, -RZ, R112.reuse.H0_H0 ;  /* 0x20000070ff6f7230 */ /* 0x100fe40000004100 */
[C---:B------:R-:W-:Y:S01]  /*7da0*/  FFMA R35, R71.reuse, R107, R35 ;  /* 0x0000006b47237223 */ /* 0x040fe20000000023 */
[----:B------:R-:W-:Y:S02]  /*7db0*/  HADD2.F32 R112, -RZ, R112.H1_H1 ;  /* 0x30000070ff707230 */ /* 0x000fe40000004100 */
[C---:B------:R-:W-:Y:S01]  /*7dc0*/  FMUL R39, R70.reuse, R46 ;  /* 0x0000002e46277220 */ /* 0x040fe20000400000 */
[C---:B------:R-:W-:Y:S01]  /*7dd0*/  FFMA R36, R71.reuse, R108, R36 ;  /* 0x0000006c47247223 */ /* 0x040fe20000000024 */
[C---:B------:R-:W-:Y:S01]  /*7de0*/  FMUL R40, R70.reuse, R47 ;  /* 0x0000002f46287220 */ /* 0x040fe20000400000 */
[C---:B------:R-:W-:Y:S01]  /*7df0*/  FFMA R37, R71.reuse, R109, R37 ;  /* 0x0000006d47257223 */ /* 0x040fe20000000025 */
[C---:B------:R-:W-:Y:S01]  /*7e00*/  FFMA R38, R71.reuse, R110, R38 ;  /* 0x0000006e47267223 */ /* 0x040fe20000000026 */
        /* <DEDUP_REMOVED lines=8> */
[C---:B------:R-:W-:Y:S01]  /*7e90*/  FMUL R46, R70.reuse, R53 ;  /* 0x00000035462e7220 */ /* 0x040fe20000400000 */
[--C-:B------:R-:W-:Y:S02]  /*7ea0*/  HADD2.F32 R119, -RZ, R120.reuse.H0_H0 ;  /* 0x20000078ff777230 */ /* 0x100fe40000004100 */
[C---:B------:R-:W-:Y:S01]  /*7eb0*/  FMUL R50, R70.reuse, R57 ;  /* 0x0000003946327220 */ /* 0x040fe20000400000 */
[C---:B------:R-:W-:Y:S01]  /*7ec0*/  FMUL R51, R70.reuse, R58 ;  /* 0x0000003a46337220 */ /* 0x040fe20000400000 */
[C---:B------:R-:W-:Y:S01]  /*7ed0*/  FMUL R53, R70.reuse, R60 ;  /* 0x0000003c46357220 */ /* 0x040fe20000400000 */
[C---:B------:R-:W-:Y:S01]  /*7ee0*/  FFMA R43, R71.reuse, R115, R43 ;  /* 0x00000073472b7223 */ /* 0x040fe2000000002b */
[----:B------:R-:W-:Y:S02]  /*7ef0*/  HADD2.F32 R120, -RZ, R120.H1_H1 ;  /* 0x30000078ff787230 */ /* 0x000fe40000004100 */
[C---:B------:R-:W-:Y:S01]  /*7f00*/  FMUL R47, R70.reuse, R54 ;  /* 0x00000036462f7220 */ /* 0x040fe20000400000 */
[C---:B------:R-:W-:Y:S01]  /*7f10*/  FMUL R57, R70.reuse, R64 ;  /* 0x0000004046397220 */ /* 0x040fe20000400000 */
[C---:B------:R-:W-:Y:S01]  /*7f20*/  FMUL R58, R70.reuse, R65 ;  /* 0x00000041463a7220 */ /* 0x040fe20000400000 */
[C---:B------:R-:W-:Y:S01]  /*7f30*/  FMUL R60, R70.reuse, R67 ;  /* 0x00000043463c7220 */ /* 0x040fe20000400000 */
[----:B------:R-:W-:Y:S01]  /*7f40*/  FFMA R44, R71, R116, R44 ;  /* 0x00000074472c7223 */ /* 0x000fe2000000002c */
[----:B------:R-:W-:Y:S01]  /*7f50*/  FMUL R48, R70, R55 ;  /* 0x0000003746307220 */ /* 0x000fe20000400000 */
[----:B------:R-:W-:Y:S01]  /*7f60*/  F2FP.SATFINITE.E4M3.F32.PACK_AB_MERGE_C R64, R5, R4, R76 ;  /* 0x000000040540723e */ /* 0x000fe2000480704c */
[----:B------:R-:W-:Y:S01]  /*7f70*/  FFMA R45, R71, R117, R45 ;  /* 0x00000075472d7223 */ /* 0x000fe2000000002d */
[----:B------:R-:W-:Y:S01]  /*7f80*/  F2FP.SATFINITE.E4M3.F32.PACK_AB_MERGE_C R65, R9, R8, R129 ;  /* 0x000000080941723e */ /* 0x000fe20004807081 */
[C---:B------:R-:W-:Y:S01]  /*7f90*/  FFMA R46, R71.reuse, R118, R46 ;  /* 0x00000076472e7223 */ /* 0x040fe2000000002e */
[----:B------:R-:W-:Y:S01]  /*7fa0*/  F2FP.SATFINITE.E4M3.F32.PACK_AB_MERGE_C R67, R2, R0, R3 ;  /* 0x000000000243723e */ /* 0x000fe20004807003 */
[--C-:B------:R-:W-:Y:S02]  /*7fb0*/  HADD2.F32 R123, -RZ, R124.reuse.H0_H0 ;  /* 0x2000007cff7b7230 */ /* 0x100fe40000004100 */
[C---:B------:R-:W-:Y:S01]  /*7fc0*/  FFMA R47, R71.reuse, R119, R47 ;  /* 0x00000077472f7223 */ /* 0x040fe2000000002f */
[----:B------:R-:W-:Y:S02]  /*7fd0*/  HADD2.F32 R124, -RZ, R124.H1_H1 ;  /* 0x3000007cff7c7230 */ /* 0x000fe40000004100 */
[C---:B------:R-:W-:Y:S01]  /*7fe0*/  FFMA R48, R71.reuse, R120, R48 ;  /* 0x0000007847307223 */ /* 0x040fe20000000030 */
[----:B------:R1:W-:Y:S01]  /*7ff0*/  STS.128 [R144+UR44+0x2200], R64 ;  /* 0x0022004090007988 */ /* 0x0003e20008000c2c */
[C---:B------:R-:W-:Y:S01]  /*8000*/  FFMA R49, R71.reuse, R121, R49 ;  /* 0x0000007947317223 */ /* 0x040fe20000000031 */
[C---:B------:R-:W-:Y:S01]  /*8010*/  FFMA R50, R71.reuse, R122, R50 ;  /* 0x0000007a47327223 */ /* 0x040fe20000000032 */
[C---:B------:R-:W-:Y:S01]  /*8020*/  FMUL R54, R70.reuse, R61 ;  /* 0x0000003d46367220 */ /* 0x040fe20000400000 */
[--C-:B------:R-:W-:Y:S02]  /*8030*/  HADD2.F32 R127, -RZ, R128.reuse.H0_H0 ;  /* 0x20000080ff7f7230 */ /* 0x100fe40000004100 */
[C---:B------:R-:W-:Y:S01]  /*8040*/  FFMA R51, R71.reuse, R123, R51 ;  /* 0x0000007b47337223 */ /* 0x040fe20000000033 */
[----:B------:R-:W-:Y:S02]  /*8050*/  HADD2.F32 R128, -RZ, R128.H1_H1 ;  /* 0x30000080ff807230 */ /* 0x000fe40000004100 */
[----:B------:R-:W-:Y:S01]  /*8060*/  FMUL R55, R70, R62 ;  /* 0x0000003e46377220 */ /* 0x000fe20000400000 */
[----:B------:R1:W-:Y:S01]  /*8070*/  STS.128 [R143+0x2010], R16 ;  /* 0x002010108f007388 */ /* 0x0003e20000000c00 */
[----:B------:R-:W-:Y:S01]  /*8080*/  F2FP.SATFINITE.E4M3.F32.PACK_AB_MERGE_C R35, R36, R35, RZ ;  /* 0x000000232423723e */ /* 0x000fe200048070ff */
[C---:B------:R-:W-:Y:S01]  /*8090*/  FFMA R52, R71.reuse, R124, R52 ;  /* 0x0000007c47347223 */ /* 0x040fe20000000034 */
[----:B------:R-:W-:Y:S01]  /*80a0*/  FMUL R56, R70, R63 ;  /* 0x0000003f46387220 */ /* 0x000fe20000400000 */
[C---:B------:R-:W-:Y:S01]  /*80b0*/  FFMA R53, R71.reuse, R125, R53 ;  /* 0x0000007d47357223 */ /* 0x040fe20000000035 */
[C---:B------:R-:W-:Y:S01]  /*80c0*/  FFMA R54, R71.reuse, R126, R54 ;  /* 0x0000007e47367223 */ /* 0x040fe20000000036 */
[C---:B------:R-:W-:Y:S01]  /*80d0*/  FFMA R55, R71.reuse, R127, R55 ;  /* 0x0000007f47377223 */ /* 0x040fe20000000037 */
[C---:B------:R-:W-:Y:S01]  /*80e0*/  FFMA R56, R71.reuse, R128, R56 ;  /* 0x0000008047387223 */ /* 0x040fe20000000038 */
[----:B------:R-:W-:Y:S01]  /*80f0*/  F2FP.SATFINITE.E4M3.F32.PACK_AB_MERGE_C R39, R40, R39, RZ ;  /* 0x000000272827723e */ /* 0x000fe200048070ff */
[C---:B------:R-:W-:Y:S01]  /*8100*/  FFMA R57, R71.reuse, R72, R57 ;  /* 0x0000004847397223 */ /* 0x040fe20000000039 */
[----:B------:R-:W-:Y:S01]  /*8110*/  F2FP.SATFINITE.E4M3.F32.PACK_AB_MERGE_C R43, R44, R43, RZ ;  /* 0x0000002b2c2b723e */ /* 0x000fe200048070ff */
[C---:B------:R-:W-:Y:S01]  /*8120*/  FFMA R58, R71.reuse, R73, R58 ;  /* 0x00000049473a7223 */ /* 0x040fe2000000003a */
[C---:B------:R-:W-:Y:S01]  /*8130*/  FFMA R59, R71.reuse, R74, R59 ;  /* 0x0000004a473b7223 */ /* 0x040fe2000000003b */
[----:B------:R-:W-:Y:S01]  /*8140*/  F2FP.SATFINITE.E4M3.F32.PACK_AB_MERGE_C R33, R34, R33, R35 ;  /* 0x000000212221723e */ /* 0x000fe20004807023 */
[----:B------:R-:W-:Y:S01]  /*8150*/  FFMA R60, R71, R75, R60 ;  /* 0x0000004b473c7223 */ /* 0x000fe2000000003c */
[----:B------:R-:W-:Y:S02]  /*8160*/  F2FP.SATFINITE.E4M3.F32.PACK_AB_MERGE_C R32, R30, R29, R32 ;  /* 0x0000001d1e20723e */ /* 0x000fe40004807020 */
[----:B------:R-:W-:Y:S02]  /*8170*/  F2FP.SATFINITE.E4M3.F32.PACK_AB_MERGE_C R34, R38, R37, R39 ;  /* 0x000000252622723e */ /* 0x000fe40004807027 */
[----:B------:R-:W-:Y:S02]  /*8180*/  F2FP.SATFINITE.E4M3.F32.PACK_AB_MERGE_C R35, R42, R41, R43 ;  /* 0x000000292a23723e */ /* 0x000fe4000480702b */
[----:B------:R-:W-:Y:S02]  /*8190*/  F2FP.SATFINITE.E4M3.F32.PACK_AB_MERGE_C R51, R52, R51, RZ ;  /* 0x000000333433723e */ /* 0x000fe400048070ff */
[----:B------:R-:W-:Y:S01]  /*81a0*/  F2FP.SATFINITE.E4M3.F32.PACK_AB_MERGE_C R48, R48, R47, RZ ;  /* 0x0000002f3030723e */ /* 0x000fe200048070ff */
[----:B------:R1:W-:Y:S01]  /*81b0*/  STS.128 [R150+0x2020], R32 ;  /* 0x0020202096007388 */ /* 0x0003e20000000c00 */
[----:B------:R-:W-:Y:S02]  /*81c0*/  F2FP.SATFINITE.E4M3.F32.PACK_AB_MERGE_C R55, R56, R55, RZ ;  /* 0x000000373837723e */ /* 0x000fe400048070ff */
[----:B------:R-:W-:Y:S02]  /*81d0*/  F2FP.SATFINITE.E4M3.F32.PACK_AB_MERGE_C R59, R60, R59, RZ ;  /* 0x0000003b3c3b723e */ /* 0x000fe400048070ff */
[----:B------:R-:W-:Y:S02]  /*81e0*/  F2FP.SATFINITE.E4M3.F32.PACK_AB_MERGE_C R49, R50, R49, R51 ;  /* 0x000000313231723e */ /* 0x000fe40004807033 */
[----:B------:R-:W-:Y:S02]  /*81f0*/  F2FP.SATFINITE.E4M3.F32.PACK_AB_MERGE_C R48, R46, R45, R48 ;  /* 0x0000002d2e30723e */ /* 0x000fe40004807030 */
[----:B------:R-:W-:Y:S02]  /*8200*/  F2FP.SATFINITE.E4M3.F32.PACK_AB_MERGE_C R50, R54, R53, R55 ;  /* 0x000000353632723e */ /* 0x000fe40004807037 */
[----:B------:R-:W-:Y:S05]  /*8210*/  F2FP.SATFINITE.E4M3.F32.PACK_AB_MERGE_C R51, R58, R57, R59 ;  /* 0x000000393a33723e */ /* 0x000fea000480703b */
[----:B------:R1:W-:Y:S01]  /*8220*/  STS.128 [R149+0x2030], R48 ;  /* 0x0020303095007388 */ /* 0x0003e20000000c00 */
[----:B------:R-:W-:Y:S01]  /*8230*/  @!PT LDS RZ, [RZ] ;  /* 0x00000000fffff984 */ /* 0x000fe20000000800 */
[----:B------:R-:W-:Y:S01]  /*8240*/  @!PT LDS RZ, [RZ] ;  /* 0x00000000fffff984 */ /* 0x000fe20000000800 */
[----:B------:R-:W-:Y:S01]  /*8250*/  @!PT LDS RZ, [RZ] ;  /* 0x00000000fffff984 */ /* 0x000fe20000000800 */
[----:B------:R-:W-:Y:S01]  /*8260*/  @!PT LDS RZ, [RZ] ;  /* 0x00000000fffff984 */ /* 0x000fe20000000800 */
[----:B------:R3:W-:Y:S07]  /*8270*/  MEMBAR.ALL.CTA ;  /* 0x0000000000007992 */ /* 0x0007ee0000008000 */
[----:B---3--:R-:W3:Y:S02]  /*8280*/  FENCE.VIEW.ASYNC.S ;  /* 0x00000000000073c6 */ /* 0x008ee40000000000 */
[----:B---3--:R-:W-:Y:S06]  /*8290*/  BAR.SYNC.DEFER_BLOCKING 0x1, 0x80 ;  /* 0x0042000000007b1d */ /* 0x008fec0000010000 */
[----:B------:R-:W-:Y:S05]  /*82a0*/  @P0 BRA `(.L_x_121) ;  /* 0x0000000000880947 */ /* 0x000fea0003800000 */
[----:B------:R-:W3:Y:S01]  /*82b0*/  LDCU.128 UR12, c[0x0][0xb90] ;  /* 0x00017200ff0c77ac */ /* 0x000ee20008000c00 */
[----:B------:R-:W4:Y:S01]  /*82c0*/  LDCU UR18, c[0x0][0xba0] ;  /* 0x00017400ff1277ac */ /* 0x000f220008000800 */
[----:B------:R-:W-:Y:S02]  /*82d0*/  USHF.L.U32 UR10, UR49, 0x7, URZ ;  /* 0x00000007310a7899 */ /* 0x000fe400080006ff */
[----:B------:R-:W-:Y:S02]  /*82e0*/  UISETP.NE.AND UP0, UPT, UR56, 0x1, UPT ;  /* 0x000000013800788c */ /* 0x000fe4000bf05270 */
[----:B------:R-:W-:Y:S01]  /*82f0*/  UIMAD.WIDE.U32 UR4, UR10, UR57, URZ ;  /* 0x000000390a0472a5 */ /* 0x000fe2000f8e00ff */
[----:B------:R-:W5:Y:S01]  /*8300*/  LDCU.64 UR16, c[0x0][0x348] ;  /* 0x00006900ff1077ac */ /* 0x000f620008000a00 */
[----:B------:R-:W-:Y:S02]  /*8310*/  UIADD3 UR8, UPT, UPT, UR44, 0x2200, URZ ;  /* 0x000022002c087890 */ /* 0x000fe4000fffe0ff */
[----:B---3--:R-:W-:Y:S02]  /*8320*/  UISETP.NE.AND UP1, UPT, UR14, 0x1, UPT ;  /* 0x000000010e00788c */ /* 0x008fe4000bf25270 */
[----:B------:R-:W-:Y:S02]  /*8330*/  USHF.L.U32 UR9, UR51, 0x6, URZ ;  /* 0x0000000633097899 */ /* 0x000fe400080006ff */
[----:B------:R-:W-:Y:S01]  /*8340*/  MOV R151, UR8 ;  /* 0x0000000800977c02 */ /* 0x000fe20008000f00 */
[----:B------:R-:W-:Y:S02]  /*8350*/  UMOV UR4, UR5 ;  /* 0x0000000500047c82 */ /* 0x000fe40008000000 */
[----:B------:R-:W-:Y:S01]  /*8360*/  USHF.R.U32.HI UR4, URZ, UR58, UR4 ;  /* 0x0000003aff047299 */ /* 0x000fe20008011604 */
[----:B------:R-:W-:Y:S03]  /*8370*/  R2UR UR8, R151 ;  /* 0x00000000970872ca */ /* 0x000fe600000e0000 */
[----:B------:R-:W-:Y:S02]  /*8380*/  USEL UR11, UR10, UR4, !UP0 ;  /* 0x000000040a0b7287 */ /* 0x000fe4000c000000 */
[----:B------:R-:W-:Y:S02]  /*8390*/  UISETP.NE.AND UP0, UPT, UR59, 0x1, UPT ;  /* 0x000000013b00788c */ /* 0x000fe4000bf05270 */
[----:B------:R-:W-:Y:S07]  /*83a0*/  UIMAD.WIDE.U32 UR4, UR11, UR12, URZ ;  /* 0x0000000c0b0472a5 */ /* 0x000fee000f8e00ff */
[----:B------:R-:W-:Y:S02]  /*83b0*/  UMOV UR4, UR5 ;  /* 0x0000000500047c82 */ /* 0x000fe40008000000 */
[----:B------:R-:W-:Y:S04]  /*83c0*/  USHF.R.U32.HI UR4, URZ, UR13, UR4 ;  /* 0x0000000dff047299 */ /* 0x000fe80008011604 */
[----:B------:R-:W-:Y:S02]  /*83d0*/  USEL UR12, UR11, UR4, !UP0 ;  /* 0x000000040b0c7287 */ /* 0x000fe4000c000000 */
[----:B-----5:R-:W-:Y:S02]  /*83e0*/  UIADD3 UR4, UP0, UPT, UR16, 0x780, URZ ;  /* 0x0000078010047890 */ /* 0x020fe4000ff1e0ff */
[----:B------:R-:W-:Y:S07]  /*83f0*/  UIMAD.WIDE.U32 UR6, UR12, UR15, URZ ;  /* 0x0000000f0c0672a5 */ /* 0x000fee000f8e00ff */
[----:B------:R-:W-:Y:S01]  /*8400*/  UMOV UR5, UR7 ;  /* 0x0000000700057c82 */ /* 0x000fe20008000000 */
[----:B------:R-:W-:Y:S02]  /*8410*/  UIADD3 UR7, UPT, UPT, -UR11, URZ, URZ ;  /* 0x000000ff0b077290 */ /* 0x000fe4000fffe1ff */
[----:B----4-:R-:W-:Y:S02]  /*8420*/  USHF.R.U32.HI UR5, URZ, UR18, UR5 ;  /* 0x00000012ff057299 */ /* 0x010fe40008011605 */
[----:B------:R-:W-:Y:S02]  /*8430*/  UIMAD UR10, UR56, UR7, UR10 ;  /* 0x00000007380a72a4 */ /* 0x000fe4000f8e020a */
[----:B------:R-:W-:Y:S02]  /*8440*/  USEL UR13, UR12, UR5, !UP1 ;  /* 0x000000050c0d7287 */ /* 0x000fe4000c800000 */
[----:B------:R-:W-:Y:S02]  /*8450*/  UIADD3 UR5, UPT, UPT, -UR12, URZ, URZ ;  /* 0x000000ff0c057290 */ /* 0x000fe4000fffe1ff */
[----:B------:R-:W-:Y:S02]  /*8460*/  UIADD3 UR6, UPT, UPT, -UR13, URZ, URZ ;  /* 0x000000ff0d067290 */ /* 0x000fe4000fffe1ff */
[----:B------:R-:W-:Y:S02]  /*8470*/  UIMAD UR11, UR59, UR5, UR11 ;  /* 0x000000053b0b72a4 */ /* 0x000fe4000f8e020b */
[----:B------:R-:W-:Y:S02]  /*8480*/  UIMAD UR12, UR14, UR6, UR12 ;  /* 0x000000060e0c72a4 */ /* 0x000fe4000f8e020c */
[----:B------:R-:W-:Y:S09]  /*8490*/  UIADD3.X UR5, UPT, UPT, URZ, UR17, URZ, UP0, !UPT ;  /* 0x00000011ff057290 */ /* 0x000ff200087fe4ff */
[----:B------:R3:W-:Y:S01]  /*84a0*/  UTMASTG.5D.IM2COL [UR8], [UR4] ;  /* 0x00000008040073b5 */ /* 0x0007e20008060000 */
[----:B------:R0:W-:Y:S01]  /*84b0*/  UTMACMDFLUSH ;  /* 0x00000000000079b7 */ /* 0x0001e20000000000 */
[----:B---3--:R-:W-:Y:S04]  /*84c0*/  DEPBAR.LE SB0, 0x0 ;  /* 0x000080000000791a */ /* 0x008fe80000000000 */
.L_x_121:
[----:B------:R-:W-:Y:S05]  /*84d0*/  BSYNC.RECONVERGENT B0 ;  /* 0x0000000000007941 */ /* 0x000fea0003800200 */
.L_x_120:
[----:B------:R-:W-:Y:S01]  /*84e0*/  R2UR UR4, R147 ;  /* 0x00000000930472ca */ /* 0x000fe200000e0000 */
[----:B------:R-:W-:Y:S01]  /*84f0*/  BAR.SYNC.DEFER_BLOCKING 0x1, 0x80 ;  /* 0x0042000000007b1d */ /* 0x000fe20000010000 */
[C---:B------:R-:W-:Y:S01]  /*8500*/  ISETP.NE.AND P0, PT, R68.reuse, 0x2, PT ;  /* 0x000000024400780c */ /* 0x040fe20003f05270 */
[----:B------:R-:W-:Y:S01]  /*8510*/  UISETP.NE.AND UP0, UPT, UR46, URZ, UPT ;  /* 0x000000ff2e00728c */ /* 0x000fe2000bf05270 */
[----:B------:R-:W-:Y:S01]  /*8520*/  LOP3.LUT R141, R141, 0x1, RZ, 0x3c, !PT ;  /* 0x000000018d8d7812 */ /* 0x000fe200078e3cff */
[----:B------:R-:W-:Y:S01]  /*8530*/  UIADD3 UR49, UPT, UPT, UR37, UR63, URZ ;  /* 0x0000003f25317290 */ /* 0x000fe2000fffe0ff */
[----:B------:R-:W-:Y:S02]  /*8540*/  SEL R0, RZ, 0x1, P0 ;  /* 0x00000001ff007807 */ /* 0x000fe40000000000 */
[----:B------:R-:W-:Y:S02]  /*8550*/  SEL R68, R68, RZ, P0 ;  /* 0x000000ff44447207 */ /* 0x000fe40000000000 */
[----:B------:R-:W-:Y:S03]  /*8560*/  LOP3.LUT R142, R142, R0, RZ, 0x3c, !PT ;  /* 0x000000008e8e7212 */ /* 0x000fe600078e3cff */
[----:B------:R-:W-:Y:S01]  /*8570*/  UIADD3 UR51, UPT, UPT, UR36, UR4, URZ ;  /* 0x0000000424337290 */ /* 0x000fe2000fffe0ff */
[----:B------:R-:W-:Y:S01]  /*8580*/  UMOV UR45, UR50 ;  /* 0x00000032002d7c82 */ /* 0x000fe20008000000 */
[----:B------:R-:W-:Y:S10]  /*8590*/  BRA.U UP0, `(.L_x_122) ;  /* 0xffffffd900cc7547 */ /* 0x000ff4000b83ffff */
[----:B------:R-:W-:Y:S05]  /*85a0*/  EXIT ;  /* 0x000000000000794d */ /* 0x000fea0003800000 */
.L_x_25:
[----:B------:R-:W-:Y:S07]  /*85b0*/  MOV R0, UR9 ;  /* 0x0000000900007c02 */ /* 0x000fee0008000f00 */
.L_x_123:
[----:B--2---:R2:W3:Y:S02]  /*85c0*/  SYNCS.PHASECHK.TRANS64.TRYWAIT P0, [R0+URZ+0xa0], R4 ;  /* 0x0000a004000075a7 */ /* 0x0044e400080011ff */
[----:B---3--:R-:W-:Y:S05]  /*85d0*/  @!P0 NANOSLEEP.SYNCS 0x989680 ;  /* 0x009896800000895d */ /* 0x008fea0003900000 */
[----:B------:R-:W3:Y:S02]  /*85e0*/  @!P0 SYNCS.PHASECHK.TRANS64 P0, [R0+URZ+0xa0], R4 ;  /* 0x0000a004000085a7 */ /* 0x000ee400080010ff */
[----:B---3--:R-:W-:Y:S05]  /*85f0*/  @!P0 BRA `(.L_x_123) ;  /* 0xfffffffc00f08947 */ /* 0x008fea000383ffff */
[----:B------:R-:W-:Y:S05]  /*8600*/  BRA `(.L_x_24) ;  /* 0xffffff9400e47947 */ /* 0x000fea000383ffff */
.L_x_32:
[----:B------:R-:W-:Y:S07]  /*8610*/  MOV R0, UR9 ;  /* 0x0000000900007c02 */ /* 0x000fee0008000f00 */
.L_x_124:
[----:B-1----:R1:W2:Y:S02]  /*8620*/  SYNCS.PHASECHK.TRANS64.TRYWAIT P0, [R0+URZ+0xa0], R4 ;  /* 0x0000a004000075a7 */ /* 0x0022a400080011ff */
[----:B--2---:R-:W-:Y:S05]  /*8630*/  @!P0 NANOSLEEP.SYNCS 0x989680 ;  /* 0x009896800000895d */ /* 0x004fea0003900000 */
[----:B------:R-:W2:Y:S02]  /*8640*/  @!P0 SYNCS.PHASECHK.TRANS64 P0, [R0+URZ+0xa0], R4 ;  /* 0x0000a004000085a7 */ /* 0x000ea400080010ff */
[----:B--2---:R-:W-:Y:S05]  /*8650*/  @!P0 BRA `(.L_x_124) ;  /* 0xfffffffc00f08947 */ /* 0x004fea000383ffff */
[----:B------:R-:W-:Y:S05]  /*8660*/  BRA `(.L_x_31) ;  /* 0xffffff9c00887947 */ /* 0x000fea000383ffff */
.L_x_37:
[----:B-1----:R-:W-:-:S07]  /*8670*/  MOV R0, UR30 ;  /* 0x0000001e00007c02 */ /* 0x002fce0008000f00 */
.L_x_125:
[----:B-1----:R1:W2:Y:S02]  /*8680*/  SYNCS.PHASECHK.TRANS64.TRYWAIT P0, [R0+URZ+0x160], R3 ;  /* 0x00016003000075a7 */ /* 0x0022a400080011ff */
[----:B--2---:R-:W-:Y:S05]  /*8690*/  @!P0 NANOSLEEP.SYNCS 0x989680 ;  /* 0x009896800000895d */ /* 0x004fea0003900000 */
[----:B------:R-:W2:Y:S02]  /*86a0*/  @!P0 SYNCS.PHASECHK.TRANS64 P0, [R0+URZ+0x160], R3 ;  /* 0x00016003000085a7 */ /* 0x000ea400080010ff */
[----:B--2---:R-:W-:Y:S05]  /*86b0*/  @!P0 BRA `(.L_x_125) ;  /* 0xfffffffc00f08947 */ /* 0x004fea000383ffff */
[----:B------:R-:W-:Y:S05]  /*86c0*/  BRA `(.L_x_126) ;  /* 0xffffffa0006c7947 */ /* 0x000fea000383ffff */
.L_x_41:
[----:B------:R-:W-:-:S07]  /*86d0*/  MOV R0, UR4 ;  /* 0x0000000400007c02 */ /* 0x000fce0008000f00 */
.L_x_127:
[----:B-1----:R1:W2:Y:S02]  /*86e0*/  SYNCS.PHASECHK.TRANS64.TRYWAIT P0, [R0+URZ], R2 ;  /* 0x00000002000075a7 */ /* 0x0022a400080011ff */
[----:B--2---:R-:W-:Y:S05]  /*86f0*/  @!P0 NANOSLEEP.SYNCS 0x989680 ;  /* 0x009896800000895d */ /* 0x004fea0003900000 */
[----:B------:R-:W2:Y:S02]  /*8700*/  @!P0 SYNCS.PHASECHK.TRANS64 P0, [R0+URZ], R2 ;  /* 0x00000002000085a7 */ /* 0x000ea400080010ff */
[----:B--2---:R-:W-:Y:S05]  /*8710*/  @!P0 BRA `(.L_x_127) ;  /* 0xfffffffc00f08947 */ /* 0x004fea000383ffff */
[----:B------:R-:W-:Y:S05]  /*8720*/  BRA `(.L_x_128) ;  /* 0xffffffa800007947 */ /* 0x000fea000383ffff */
.L_x_42:
[----:B------:R-:W-:-:S07]  /*8730*/  MOV R0, UR5 ;  /* 0x0000000500007c02 */ /* 0x000fce0008000f00 */
.L_x_129:
[----:B-1----:R1:W2:Y:S02]  /*8740*/  SYNCS.PHASECHK.TRANS64.TRYWAIT P0, [R0+URZ], R2 ;  /* 0x00000002000075a7 */ /* 0x0022a400080011ff */
[----:B--2---:R-:W-:Y:S05]  /*8750*/  @!P0 NANOSLEEP.SYNCS 0x989680 ;  /* 0x009896800000895d */ /* 0x004fea0003900000 */
[----:B------:R-:W2:Y:S02]  /*8760*/  @!P0 SYNCS.PHASECHK.TRANS64 P0, [R0+URZ], R2 ;  /* 0x00000002000085a7 */ /* 0x000ea400080010ff */
[----:B--2---:R-:W-:Y:S05]  /*8770*/  @!P0 BRA `(.L_x_129) ;  /* 0xfffffffc00f08947 */ /* 0x004fea000383ffff */
[----:B------:R-:W-:Y:S05]  /*8780*/  BRA `(.L_x_130) ;  /* 0xffffffa800107947 */ /* 0x000fea000383ffff */
.L_x_43:
[----:B------:R-:W-:-:S07]  /*8790*/  MOV R0, UR5 ;  /* 0x0000000500007c02 */ /* 0x000fce0008000f00 */
.L_x_131:
[----:B-1----:R1:W2:Y:S02]  /*87a0*/  SYNCS.PHASECHK.TRANS64.TRYWAIT P0, [R0+URZ], R2 ;  /* 0x00000002000075a7 */ /* 0x0022a400080011ff */
[----:B--2---:R-:W-:Y:S05]  /*87b0*/  @!P0 NANOSLEEP.SYNCS 0x989680 ;  /* 0x009896800000895d */ /* 0x004fea0003900000 */
[----:B------:R-:W2:Y:S02]  /*87c0*/  @!P0 SYNCS.PHASECHK.TRANS64 P0, [R0+URZ], R2 ;  /* 0x00000002000085a7 */ /* 0x000ea400080010ff */
[----:B--2---:R-:W-:Y:S05]  /*87d0*/  @!P0 BRA `(.L_x_131) ;  /* 0xfffffffc00f08947 */ /* 0x004fea000383ffff */
[----:B------:R-:W-:Y:S05]  /*87e0*/  BRA `(.L_x_132) ;  /* 0xffffffa800207947 */ /* 0x000fea000383ffff */
.L_x_44:
[----:B------:R-:W-:-:S07]  /*87f0*/  MOV R0, UR5 ;  /* 0x0000000500007c02 */ /* 0x000fce0008000f00 */
.L_x_133:
[----:B-1----:R1:W2:Y:S02]  /*8800*/  SYNCS.PHASECHK.TRANS64.TRYWAIT P0, [R0+URZ], R2 ;  /* 0x00000002000075a7 */ /* 0x0022a400080011ff */
[----:B--2---:R-:W-:Y:S05]  /*8810*/  @!P0 NANOSLEEP.SYNCS 0x989680 ;  /* 0x009896800000895d */ /* 0x004fea0003900000 */
[----:B------:R-:W2:Y:S02]  /*8820*/  @!P0 SYNCS.PHASECHK.TRANS64 P0, [R0+URZ], R2 ;  /* 0x00000002000085a7 */ /* 0x000ea400080010ff */
[----:B--2---:R-:W-:Y:S05]  /*8830*/  @!P0 BRA `(.L_x_133) ;  /* 0xfffffffc00f08947 */ /* 0x004fea000383ffff */
[----:B------:R-:W-:Y:S05]  /*8840*/  BRA `(.L_x_134) ;  /* 0xffffffa800307947 */ /* 0x000fea000383ffff */
.L_x_45:
[----:B------:R-:W-:-:S07]  /*8850*/  MOV R0, UR5 ;  /* 0x0000000500007c02 */ /* 0x000fce0008000f00 */
.L_x_135:
[----:B-1----:R1:W2:Y:S02]  /*8860*/  SYNCS.PHASECHK.TRANS64.TRYWAIT P0, [R0+URZ], R2 ;  /* 0x00000002000075a7 */ /* 0x0022a400080011ff */
[----:B--2---:R-:W-:Y:S05]  /*8870*/  @!P0 NANOSLEEP.SYNCS 0x989680 ;  /* 0x009896800000895d */ /* 0x004fea0003900000 */
[----:B------:R-:W2:Y:S02]  /*8880*/  @!P0 SYNCS.PHASECHK.TRANS64 P0, [R0+URZ], R2 ;  /* 0x00000002000085a7 */ /* 0x000ea400080010ff */
[----:B--2---:R-:W-:Y:S05]  /*8890*/  @!P0 BRA `(.L_x_135) ;  /* 0xfffffffc00f08947 */ /* 0x004fea000383ffff */
[----:B------:R-:W-:Y:S05]  /*88a0*/  BRA `(.L_x_136) ;  /* 0xffffffa800407947 */ /* 0x000fea000383ffff */
.L_x_46:
[----:B------:R-:W-:-:S07]  /*88b0*/  MOV R0, UR5 ;  /* 0x0000000500007c02 */ /* 0x000fce0008000f00 */
.L_x_137:
[----:B-1----:R1:W2:Y:S02]  /*88c0*/  SYNCS.PHASECHK.TRANS64.TRYWAIT P0, [R0+URZ], R2 ;  /* 0x00000002000075a7 */ /* 0x0022a400080011ff */
[----:B--2---:R-:W-:Y:S05]  /*88d0*/  @!P0 NANOSLEEP.SYNCS 0x989680 ;  /* 0x009896800000895d */ /* 0x004fea0003900000 */
[----:B------:R-:W2:Y:S02]  /*88e0*/  @!P0 SYNCS.PHASECHK.TRANS64 P0, [R0+URZ], R2 ;  /* 0x00000002000085a7 */ /* 0x000ea400080010ff */
[----:B--2---:R-:W-:Y:S05]  /*88f0*/  @!P0 BRA `(.L_x_137) ;  /* 0xfffffffc00f08947 */ /* 0x004fea000383ffff */
[----:B------:R-:W-:Y:S05]  /*8900*/  BRA `(.L_x_138) ;  /* 0xffffffa800507947 */ /* 0x000fea000383ffff */
.L_x_47:
[----:B------:R-:W-:-:S07]  /*8910*/  MOV R0, UR5 ;  /* 0x0000000500007c02 */ /* 0x000fce0008000f00 */
.L_x_139:
[----:B-1----:R1:W2:Y:S02]  /*8920*/  SYNCS.PHASECHK.TRANS64.TRYWAIT P0, [R0+URZ], R2 ;  /* 0x00000002000075a7 */ /* 0x0022a400080011ff */
[----:B--2---:R-:W-:Y:S05]  /*8930*/  @!P0 NANOSLEEP.SYNCS 0x989680 ;  /* 0x009896800000895d */ /* 0x004fea0003900000 */
[----:B------:R-:W2:Y:S02]  /*8940*/  @!P0 SYNCS.PHASECHK.TRANS64 P0, [R0+URZ], R2 ;  /* 0x00000002000085a7 */ /* 0x000ea400080010ff */
[----:B--2---:R-:W-:Y:S05]  /*8950*/  @!P0 BRA `(.L_x_139) ;  /* 0xfffffffc00f08947 */ /* 0x004fea000383ffff */
[----:B------:R-:W-:Y:S05]  /*8960*/  BRA `(.L_x_140) ;  /* 0xffffffa800607947 */ /* 0x000fea000383ffff */
.L_x_48:
[----:B------:R-:W-:-:S07]  /*8970*/  MOV R0, UR5 ;  /* 0x0000000500007c02 */ /* 0x000fce0008000f00 */
.L_x_141:
[----:B-1----:R1:W2:Y:S02]  /*8980*/  SYNCS.PHASECHK.TRANS64.TRYWAIT P0, [R0+URZ], R2 ;  /* 0x00000002000075a7 */ /* 0x0022a400080011ff */
[----:B--2---:R-:W-:Y:S05]  /*8990*/  @!P0 NANOSLEEP.SYNCS 0x989680 ;  /* 0x009896800000895d */ /* 0x004fea0003900000 */
[----:B------:R-:W2:Y:S02]  /*89a0*/  @!P0 SYNCS.PHASECHK.TRANS64 P0, [R0+URZ], R2 ;  /* 0x00000002000085a7 */ /* 0x000ea400080010ff */
[----:B--2---:R-:W-:Y:S05]  /*89b0*/  @!P0 BRA `(.L_x_141) ;  /* 0xfffffffc00f08947 */ /* 0x004fea000383ffff */
[----:B------:R-:W-:Y:S05]  /*89c0*/  BRA `(.L_x_142) ;  /* 0xffffffa800707947 */ /* 0x000fea000383ffff */
.L_x_49:
[----:B------:R-:W-:-:S07]  /*89d0*/  MOV R0, UR5 ;  /* 0x0000000500007c02 */ /* 0x000fce0008000f00 */
.L_x_143:
[----:B-1----:R1:W2:Y:S02]  /*89e0*/  SYNCS.PHASECHK.TRANS64.TRYWAIT P0, [R0+URZ], R2 ;  /* 0x00000002000075a7 */ /* 0x0022a400080011ff */
[----:B--2---:R-:W-:Y:S05]  /*89f0*/  @!P0 NANOSLEEP.SYNCS 0x989680 ;  /* 0x009896800000895d */ /* 0x004fea0003900000 */
[----:B------:R-:W2:Y:S02]  /*8a00*/  @!P0 SYNCS.PHASECHK.TRANS64 P0, [R0+URZ], R2 ;  /* 0x00000002000085a7 */ /* 0x000ea400080010ff */
[----:B--2---:R-:W-:Y:S05]  /*8a10*/  @!P0 BRA `(.L_x_143) ;  /* 0xfffffffc00f08947 */ /* 0x004fea000383ffff */
[----:B------:R-:W-:Y:S05]  /*8a20*/  BRA `(.L_x_144) ;  /* 0xffffffa800807947 */ /* 0x000fea000383ffff */
.L_x_50:
[----:B------:R-:W-:-:S07]  /*8a30*/  MOV R0, UR5 ;  /* 0x0000000500007c02 */ /* 0x000fce0008000f00 */
.L_x_145:
[----:B-1----:R1:W2:Y:S02]  /*8a40*/  SYNCS.PHASECHK.TRANS64.TRYWAIT P0, [R0+URZ], R2 ;  /* 0x00000002000075a7 */ /* 0x0022a400080011ff */
[----:B--2---:R-:W-:Y:S05]  /*8a50*/  @!P0 NANOSLEEP.SYNCS 0x989680 ;  /* 0x009896800000895d */ /* 0x004fea0003900000 */
[----:B------:R-:W2:Y:S02]  /*8a60*/  @!P0 SYNCS.PHASECHK.TRANS64 P0, [R0+URZ], R2 ;  /* 0x00000002000085a7 */ /* 0x000ea400080010ff */
[----:B--2---:R-:W-:Y:S05]  /*8a70*/  @!P0 BRA `(.L_x_145) ;  /* 0xfffffffc00f08947 */ /* 0x004fea000383ffff */
[----:B------:R-:W-:Y:S05]  /*8a80*/  BRA `(.L_x_146) ;  /* 0xffffffa800907947 */ /* 0x000fea000383ffff */
.L_x_51:
[----:B------:R-:W-:-:S07]  /*8a90*/  MOV R0, UR5 ;  /* 0x0000000500007c02 */ /* 0x000fce0008000f00 */
.L_x_147:
[----:B-1----:R1:W2:Y:S02]  /*8aa0*/  SYNCS.PHASECHK.TRANS64.TRYWAIT P0, [R0+URZ], R2 ;  /* 0x00000002000075a7 */ /* 0x0022a400080011ff */
[----:B--2---:R-:W-:Y:S05]  /*8ab0*/  @!P0 NANOSLEEP.SYNCS 0x989680 ;  /* 0x009896800000895d */ /* 0x004fea0003900000 */
[----:B------:R-:W2:Y:S02]  /*8ac0*/  @!P0 SYNCS.PHASECHK.TRANS64 P0, [R0+URZ], R2 ;  /* 0x00000002000085a7 */ /* 0x000ea400080010ff */
[----:B--2---:R-:W-:Y:S05]  /*8ad0*/  @!P0 BRA `(.L_x_147) ;  /* 0xfffffffc00f08947 */ /* 0x004fea000383ffff */
[----:B------:R-:W-:Y:S05]  /*8ae0*/  BRA `(.L_x_148) ;  /* 0xffffffa800a07947 */ /* 0x000fea000383ffff */
.L_x_52:
[----:B------:R-:W-:-:S07]  /*8af0*/  MOV R0, UR5 ;  /* 0x0000000500007c02 */ /* 0x000fce0008000f00 */
.L_x_149:
[----:B-1----:R1:W2:Y:S02]  /*8b00*/  SYNCS.PHASECHK.TRANS64.TRYWAIT P0, [R0+URZ], R2 ;  /* 0x00000002000075a7 */ /* 0x0022a400080011ff */
[----:B--2---:R-:W-:Y:S05]  /*8b10*/  @!P0 NANOSLEEP.SYNCS 0x989680 ;  /* 0x009896800000895d */ /* 0x004fea0003900000 */
[----:B------:R-:W2:Y:S02]  /*8b20*/  @!P0 SYNCS.PHASECHK.TRANS64 P0, [R0+URZ], R2 ;  /* 0x00000002000085a7 */ /* 0x000ea400080010ff */
[----:B--2---:R-:W-:Y:S05]  /*8b30*/  @!P0 BRA `(.L_x_149) ;  /* 0xfffffffc00f08947 */ /* 0x004fea000383ffff */
[----:B------:R-:W-:Y:S05]  /*8b40*/  BRA `(.L_x_150) ;  /* 0xffffffa800b07947 */ /* 0x000fea000383ffff */
.L_x_53:
[----:B------:R-:W-:-:S07]  /*8b50*/  MOV R0, UR5 ;  /* 0x0000000500007c02 */ /* 0x000fce0008000f00 */
.L_x_151:
[----:B-1----:R1:W2:Y:S02]  /*8b60*/  SYNCS.PHASECHK.TRANS64.TRYWAIT P0, [R0+URZ], R2 ;  /* 0x00000002000075a7 */ /* 0x0022a400080011ff */
[----:B--2---:R-:W-:Y:S05]  /*8b70*/  @!P0 NANOSLEEP.SYNCS 0x989680 ;  /* 0x009896800000895d */ /* 0x004fea0003900000 */
[----:B------:R-:W2:Y:S02]  /*8b80*/  @!P0 SYNCS.PHASECHK.TRANS64 P0, [R0+URZ], R2 ;  /* 0x00000002000085a7 */ /* 0x000ea400080010ff */
[----:B--2---:R-:W-:Y:S05]  /*8b90*/  @!P0 BRA `(.L_x_151) ;  /* 0xfffffffc00f08947 */ /* 0x004fea000383ffff */
[----:B------:R-:W-:Y:S05]  /*8ba0*/  BRA `(.L_x_152) ;  /* 0xffffffa800c07947 */ /* 0x000fea000383ffff */
.L_x_54:
[----:B------:R-:W-:-:S07]  /*8bb0*/  MOV R0, UR5 ;  /* 0x0000000500007c02 */ /* 0x000fce0008000f00 */
.L_x_153:
[----:B-1----:R1:W2:Y:S02]  /*8bc0*/  SYNCS.PHASECHK.TRANS64.TRYWAIT P0, [R0+URZ], R2 ;  /* 0x00000002000075a7 */ /* 0x0022a400080011ff */
[----:B--2---:R-:W-:Y:S05]  /*8bd0*/  @!P0 NANOSLEEP.SYNCS 0x989680 ;  /* 0x009896800000895d */ /* 0x004fea0003900000 */
[----:B------:R-:W2:Y:S02]  /*8be0*/  @!P0 SYNCS.PHASECHK.TRANS64 P0, [R0+URZ], R2 ;  /* 0x00000002000085a7 */ /* 0x000ea400080010ff */
[----:B--2---:R-:W-:Y:S05]  /*8bf0*/  @!P0 BRA `(.L_x_153) ;  /* 0xfffffffc00f08947 */ /* 0x004fea000383ffff */
[----:B------:R-:W-:Y:S05]  /*8c00*/  BRA `(.L_x_154) ;  /* 0xffffffa800d07947 */ /* 0x000fea000383ffff */
.L_x_55:
[----:B------:R-:W-:-:S07]  /*8c10*/  MOV R0, UR5 ;  /* 0x0000000500007c02 */ /* 0x000fce0008000f00 */
.L_x_155:
[----:B-1----:R1:W2:Y:S02]  /*8c20*/  SYNCS.PHASECHK.TRANS64.TRYWAIT P0, [R0+URZ], R2 ;  /* 0x00000002000075a7 */ /* 0x0022a400080011ff */
[----:B--2---:R-:W-:Y:S05]  /*8c30*/  @!P0 NANOSLEEP.SYNCS 0x989680 ;  /* 0x009896800000895d */ /* 0x004fea0003900000 */
[----:B------:R-:W2:Y:S02]  /*8c40*/  @!P0 SYNCS.PHASECHK.TRANS64 P0, [R0+URZ], R2 ;  /* 0x00000002000085a7 */ /* 0x000ea400080010ff */
[----:B--2---:R-:W-:Y:S05]  /*8c50*/  @!P0 BRA `(.L_x_155) ;  /* 0xfffffffc00f08947 */ /* 0x004fea000383ffff */
[----:B------:R-:W-:Y:S05]  /*8c60*/  BRA `(.L_x_156) ;  /* 0xffffffa800e07947 */ /* 0x000fea000383ffff */
.L_x_56:
[----:B------:R-:W-:-:S07]  /*8c70*/  MOV R0, UR5 ;  /* 0x0000000500007c02 */ /* 0x000fce0008000f00 */
.L_x_157:
[----:B-1----:R1:W2:Y:S02]  /*8c80*/  SYNCS.PHASECHK.TRANS64.TRYWAIT P0, [R0+URZ], R2 ;  /* 0x00000002000075a7 */ /* 0x0022a400080011ff */
[----:B--2---:R-:W-:Y:S05]  /*8c90*/  @!P0 NANOSLEEP.SYNCS 0x989680 ;  /* 0x009896800000895d */ /* 0x004fea0003900000 */
[----:B------:R-:W2:Y:S02]  /*8ca0*/  @!P0 SYNCS.PHASECHK.TRANS64 P0, [R0+URZ], R2 ;  /* 0x00000002000085a7 */ /* 0x000ea400080010ff */
[----:B--2---:R-:W-:Y:S05]  /*8cb0*/  @!P0 BRA `(.L_x_157) ;  /* 0xfffffffc00f08947 */ /* 0x004fea000383ffff */
[----:B------:R-:W-:Y:S05]  /*8cc0*/  BRA `(.L_x_158) ;  /* 0xffffffa800f07947 */ /* 0x000fea000383ffff */
.L_x_57:
[----:B------:R-:W-:-:S07]  /*8cd0*/  MOV R0, UR5 ;  /* 0x0000000500007c02 */ /* 0x000fce0008000f00 */
.L_x_159:
[----:B-1----:R1:W2:Y:S02]  /*8ce0*/  SYNCS.PHASECHK.TRANS64.TRYWAIT P0, [R0+URZ], R2 ;  /* 0x00000002000075a7 */ /* 0x0022a400080011ff */
[----:B--2---:R-:W-:Y:S05]  /*8cf0*/  @!P0 NANOSLEEP.SYNCS 0x989680 ;  /* 0x009896800000895d */ /* 0x004fea0003900000 */
[----:B------:R-:W2:Y:S02]  /*8d00*/  @!P0 SYNCS.PHASECHK.TRANS64 P0, [R0+URZ], R2 ;  /* 0x00000002000085a7 */ /* 0x000ea400080010ff */
[----:B--2---:R-:W-:Y:S05]  /*8d10*/  @!P0 BRA `(.L_x_159) ;  /* 0xfffffffc00f08947 */ /* 0x004fea000383ffff */
[----:B------:R-:W-:Y:S05]  /*8d20*/  BRA `(.L_x_160) ;  /* 0xffffffac00007947 */ /* 0x000fea000383ffff */
.L_x_58:
[----:B------:R-:W-:-:S07]  /*8d30*/  MOV R0, UR5 ;  /* 0x0000000500007c02 */ /* 0x000fce0008000f00 */
.L_x_161:
[----:B-1----:R1:W2:Y:S02]  /*8d40*/  SYNCS.PHASECHK.TRANS64.TRYWAIT P0, [R0+URZ], R2 ;  /* 0x00000002000075a7 */ /* 0x0022a400080011ff */
[----:B--2---:R-:W-:Y:S05]  /*8d50*/  @!P0 NANOSLEEP.SYNCS 0x989680 ;  /* 0x009896800000895d */ /* 0x004fea0003900000 */
[----:B------:R-:W2:Y:S02]  /*8d60*/  @!P0 SYNCS.PHASECHK.TRANS64 P0, [R0+URZ], R2 ;  /* 0x00000002000085a7 */ /* 0x000ea400080010ff */
[----:B--2---:R-:W-:Y:S05]  /*8d70*/  @!P0 BRA `(.L_x_161) ;  /* 0xfffffffc00f08947 */ /* 0x004fea000383ffff */
[----:B------:R-:W-:Y:S05]  /*8d80*/  BRA `(.L_x_162) ;  /* 0xffffffac00107947 */ /* 0x000fea000383ffff */
.L_x_59:
[----:B------:R-:W-:-:S07]  /*8d90*/  MOV R0, UR5 ;  /* 0x0000000500007c02 */ /* 0x000fce0008000f00 */
.L_x_163:
[----:B-1----:R1:W2:Y:S02]  /*8da0*/  SYNCS.PHASECHK.TRANS64.TRYWAIT P0, [R0+URZ], R2 ;  /* 0x00000002000075a7 */ /* 0x0022a400080011ff */
[----:B--2---:R-:W-:Y:S05]  /*8db0*/  @!P0 NANOSLEEP.SYNCS 0x989680 ;  /* 0x009896800000895d */ /* 0x004fea0003900000 */
[----:B------:R-:W2:Y:S02]  /*8dc0*/  @!P0 SYNCS.PHASECHK.TRANS64 P0, [R0+URZ], R2 ;  /* 0x00000002000085a7 */ /* 0x000ea400080010ff */
[----:B--2---:R-:W-:Y:S05]  /*8dd0*/  @!P0 BRA `(.L_x_163) ;  /* 0xfffffffc00f08947 */ /* 0x004fea000383ffff */
[----:B------:R-:W-:Y:S05]  /*8de0*/  BRA `(.L_x_164) ;  /* 0xffffffac00207947 */ /* 0x000fea000383ffff */
.L_x_62:
[----:B------:R-:W-:-:S07]  /*8df0*/  MOV R4, UR4 ;  /* 0x0000000400047c02 */ /* 0x000fce0008000f00 */
.L_x_165:
[----:B--2---:R2:W3:Y:S02]  /*8e00*/  SYNCS.PHASECHK.TRANS64.TRYWAIT P1, [R4+URZ+0x168], R6 ;  /* 0x00016806040075a7 */ /* 0x0044e400080211ff */
[----:B---3--:R-:W-:Y:S05]  /*8e10*/  @!P1 NANOSLEEP.SYNCS 0x989680 ;  /* 0x009896800000995d */ /* 0x008fea0003900000 */
[----:B------:R-:W3:Y:S02]  /*8e20*/  @!P1 SYNCS.PHASECHK.TRANS64 P1, [R4+URZ+0x168], R6 ;  /* 0x00016806040095a7 */ /* 0x000ee400080210ff */
[----:B---3--:R-:W-:Y:S05]  /*8e30*/  @!P1 BRA `(.L_x_165) ;  /* 0xfffffffc00f09947 */ /* 0x008fea000383ffff */
[----:B------:R-:W-:Y:S05]  /*8e40*/  BRA `(.L_x_166) ;  /* 0xffffffac00907947 */ /* 0x000fea000383ffff */
.L_x_63:
[----:B--2---:R-:W-:-:S07]  /*8e50*/  MOV R4, UR4 ;  /* 0x0000000400047c02 */ /* 0x004fce0008000f00 */
.L_x_167:
[----:B--2---:R2:W3:Y:S02]  /*8e60*/  SYNCS.PHASECHK.TRANS64.TRYWAIT P1, [R4+URZ+0x160], R5 ;  /* 0x00016005040075a7 */ /* 0x0044e400080211ff */
[----:B---3--:R-:W-:Y:S05]  /*8e70*/  @!P1 NANOSLEEP.SYNCS 0x989680 ;  /* 0x009896800000995d */ /* 0x008fea0003900000 */
[----:B------:R-:W3:Y:S02]  /*8e80*/  @!P1 SYNCS.PHASECHK.TRANS64 P1, [R4+URZ+0x160], R5 ;  /* 0x00016005040095a7 */ /* 0x000ee400080210ff */
[----:B---3--:R-:W-:Y:S05]  /*8e90*/  @!P1 BRA `(.L_x_167) ;  /* 0xfffffffc00f09947 */ /* 0x008fea000383ffff */
[----:B------:R-:W-:Y:S05]  /*8ea0*/  BRA `(.L_x_168) ;  /* 0xffffffac00987947 */ /* 0x000fea000383ffff */
.L_x_73:
[----:B--2---:R-:W-:-:S04]  /*8eb0*/  MOV R5, UR5 ;  /* 0x0000000500057c02 */ /* 0x004fc80008000f00 */
[----:B------:R2:W3:Y:S03]  /*8ec0*/  SYNCS.PHASECHK.TRANS64.TRYWAIT P0, [R5+URZ+0x8], R6 ;  /* 0x00000806050075a7 */ /* 0x0004e600080011ff */
[----:B---3--:R-:W-:Y:S05]  /*8ed0*/  @!P0 NANOSLEEP.SYNCS 0x989680 ;  /* 0x009896800000895d */ /* 0x008fea0003900000 */
[----:B------:R-:W3:Y:S02]  /*8ee0*/  @!P0 SYNCS.PHASECHK.TRANS64 P0, [R5+URZ+0x8], R6 ;  /* 0x00000806050085a7 */ /* 0x000ee400080010ff */
[----:B---3--:R-:W-:Y:S05]  /*8ef0*/  @!P0 BRA `(.L_x_73) ;  /* 0xfffffffc00ec8947 */ /* 0x008fea000383ffff */
[----:B------:R-:W-:Y:S05]  /*8f00*/  BRA `(.L_x_72) ;  /* 0xffffffb000647947 */ /* 0x000fea000383ffff */
.L_x_75:
[----:B------:R-:W-:Y:S01]  /*8f10*/  BSSY B0, `(.L_x_169) ;  /* 0x0000006000007945 */ /* 0x000fe20003800000 */
[----:B------:R-:W-:-:S07]  /*8f20*/  MOV R15, 0xffffffff ;  /* 0xffffffff000f7802 */ /* 0x000fce0000000f00 */
[----:B-12--5:R-:W-:Y:S05]  /*8f30*/  WARPSYNC.COLLECTIVE R15, `(.L_x_170) ;  /* 0x000000000f0c7348 */ /* 0x026fea0003c00000 */
[----:B------:R-:W-:Y:S02]  /*8f40*/  ELECT P6, UR79, PT ;  /* 0x00000000004f782f */ /* 0x000fe400038c0000 */
[----:B------:R-:W-:Y:S01]  /*8f50*/  MOV R14, UR79 ;  /* 0x0000004f000e7c02 */ /* 0x000fe20008000f00 */
[----:B-12--5:R-:W-:Y:S10]  /*8f60*/  ENDCOLLECTIVE ;  /* 0x000000000000791b */ /* 0x026ff40003800000 */
.L_x_170:
[----:B------:R-:W-:Y:S05]  /*8f70*/  BSYNC B0 ;  /* 0x0000000000007941 */ /* 0x000fea0003800000 */
.L_x_169:
[----:B------:R-:W-:Y:S01]  /*8f80*/  PLOP3.LUT P0, PT, P6, PT, PT, 0x80, 0x8 ;  /* 0x000000000008781c */ /* 0x000fe2000370f070 */
[----:B------:R-:W-:-:S12]  /*8f90*/  BRA `(.L_x_171) ;  /* 0xffffffb000907947 */ /* 0x000fd8000383ffff */
.L_x_77:
[----:B--2---:R-:W-:-:S04]  /*8fa0*/  MOV R3, UR5 ;  /* 0x0000000500037c02 */ /* 0x004fc80008000f00 */
[----:B------:R2:W3:Y:S03]  /*8fb0*/  SYNCS.PHASECHK.TRANS64.TRYWAIT P0, [R3+URZ+0x8], R4 ;  /* 0x00000804030075a7 */ /* 0x0004e600080011ff */
[----:B---3--:R-:W-:Y:S05]  /*8fc0*/  @!P0 NANOSLEEP.SYNCS 0x989680 ;  /* 0x009896800000895d */ /* 0x008fea0003900000 */
[----:B------:R-:W3:Y:S02]  /*8fd0*/  @!P0 SYNCS.PHASECHK.TRANS64 P0, [R3+URZ+0x8], R4 ;  /* 0x00000804030085a7 */ /* 0x000ee400080010ff */
[----:B---3--:R-:W-:Y:S05]  /*8fe0*/  @!P0 BRA `(.L_x_77) ;  /* 0xfffffffc00ec8947 */ /* 0x008fea000383ffff */
[----:B------:R-:W-:Y:S05]  /*8ff0*/  BRA `(.L_x_76) ;  /* 0xffffffb000947947 */ /* 0x000fea000383ffff */
.L_x_78:
[----:B------:R-:W-:-:S07]  /*9000*/  MOV R4, UR17 ;  /* 0x0000001100047c02 */ /* 0x000fce0008000f00 */
.L_x_172:
[----:B-1----:R1:W2:Y:S02]  /*9010*/  SYNCS.PHASECHK.TRANS64.TRYWAIT P0, [R4+URZ+0x160], R5 ;  /* 0x00016005040075a7 */ /* 0x0022a400080011ff */
[----:B--2---:R-:W-:Y:S05]  /*9020*/  @!P0 NANOSLEEP.SYNCS 0x989680 ;  /* 0x009896800000895d */ /* 0x004fea0003900000 */
[----:B------:R-:W2:Y:S02]  /*9030*/  @!P0 SYNCS.PHASECHK.TRANS64 P0, [R4+URZ+0x160], R5 ;  /* 0x00016005040085a7 */ /* 0x000ea400080010ff */
[----:B--2---:R-:W-:Y:S05]  /*9040*/  @!P0 BRA `(.L_x_172) ;  /* 0xfffffffc00f08947 */ /* 0x004fea000383ffff */
[----:B------:R-:W-:Y:S05]  /*9050*/  BRA `(.L_x_173) ;  /* 0xffffffb400807947 */ /* 0x000fea000383ffff */
.L_x_80:
[----:B------:R-:W-:-:S07]  /*9060*/  MOV R4, UR22 ;  /* 0x0000001600047c02 */ /* 0x000fce0008000f00 */
.L_x_174:
[----:B-1----:R1:W2:Y:S02]  /*9070*/  SYNCS.PHASECHK.TRANS64.TRYWAIT P0, [R4+URZ+0x180], R5 ;  /* 0x00018005040075a7 */ /* 0x0022a400080011ff */
[----:B--2---:R-:W-:Y:S05]  /*9080*/  @!P0 NANOSLEEP.SYNCS 0x989680 ;  /* 0x009896800000895d */ /* 0x004fea0003900000 */
[----:B------:R-:W2:Y:S02]  /*9090*/  @!P0 SYNCS.PHASECHK.TRANS64 P0, [R4+URZ+0x180], R5 ;  /* 0x00018005040085a7 */ /* 0x000ea400080010ff */
[----:B--2---:R-:W-:Y:S05]  /*90a0*/  @!P0 BRA `(.L_x_174) ;  /* 0xfffffffc00f08947 */ /* 0x004fea000383ffff */
[----:B------:R-:W-:Y:S05]  /*90b0*/  BRA `(.L_x_79) ;  /* 0xffffffb400a07947 */ /* 0x000fea000383ffff */
.L_x_84:
[----:B-1----:R-:W-:Y:S07]  /*90c0*/  MOV R4, UR10 ;  /* 0x0000000a00047c02 */ /* 0x002fee0008000f00 */
.L_x_175:
[----:B-1----:R1:W2:Y:S02]  /*90d0*/  SYNCS.PHASECHK.TRANS64.TRYWAIT P0, [R4+URZ], R6 ;  /* 0x00000006040075a7 */ /* 0x0022a400080011ff */
[----:B--2---:R-:W-:Y:S05]  /*90e0*/  @!P0 NANOSLEEP.SYNCS 0x989680 ;  /* 0x009896800000895d */ /* 0x004fea0003900000 */
[----:B------:R-:W2:Y:S02]  /*90f0*/  @!P0 SYNCS.PHASECHK.TRANS64 P0, [R4+URZ], R6 ;  /* 0x00000006040085a7 */ /* 0x000ea400080010ff */
[----:B--2---:R-:W-:Y:S05]  /*9100*/  @!P0 BRA `(.L_x_175) ;  /* 0xfffffffc00f08947 */ /* 0x004fea000383ffff */
[----:B------:R-:W-:Y:S05]  /*9110*/  BRA `(.L_x_83) ;  /* 0xffffffb400c47947 */ /* 0x000fea000383ffff */
.L_x_88:
[----:B--2---:R-:W-:-:S07]  /*9120*/  MOV R0, UR4 ;  /* 0x0000000400007c02 */ /* 0x004fce0008000f00 */
.L_x_176:
[----:B-1----:R1:W2:Y:S02]  /*9130*/  SYNCS.PHASECHK.TRANS64.TRYWAIT P0, [R0+URZ], R2 ;  /* 0x00000002000075a7 */ /* 0x0022a400080011ff */
[----:B--2---:R-:W-:Y:S05]  /*9140*/  @!P0 NANOSLEEP.SYNCS 0x989680 ;  /* 0x009896800000895d */ /* 0x004fea0003900000 */
[----:B------:R-:W2:Y:S02]  /*9150*/  @!P0 SYNCS.PHASECHK.TRANS64 P0, [R0+URZ], R2 ;  /* 0x00000002000085a7 */ /* 0x000ea400080010ff */
[----:B--2---:R-:W-:Y:S05]  /*9160*/  @!P0 BRA `(.L_x_176) ;  /* 0xfffffffc00f08947 */ /* 0x004fea000383ffff */
[----:B------:R-:W-:Y:S05]  /*9170*/  BRA `(.L_x_177) ;  /* 0xffffffb8009c7947 */ /* 0x000fea000383ffff */
.L_x_91:
[----:B------:R-:W-:-:S07]  /*9180*/  MOV R0, UR17 ;  /* 0x0000001100007c02 */ /* 0x000fce0008000f00 */
.L_x_178:
[----:B-1----:R1:W2:Y:S02]  /*9190*/  SYNCS.PHASECHK.TRANS64.TRYWAIT P1, [R0+URZ+0x190], R2 ;  /* 0x00019002000075a7 */ /* 0x0022a400080211ff */
[----:B--2---:R-:W-:Y:S05]  /*91a0*/  @!P1 NANOSLEEP.SYNCS 0x989680 ;  /* 0x009896800000995d */ /* 0x004fea0003900000 */
[----:B------:R-:W2:Y:S02]  /*91b0*/  @!P1 SYNCS.PHASECHK.TRANS64 P1, [R0+URZ+0x190], R2 ;  /* 0x00019002000095a7 */ /* 0x000ea400080210ff */
[----:B--2---:R-:W-:Y:S05]  /*91c0*/  @!P1 BRA `(.L_x_178) ;  /* 0xfffffffc00f09947 */ /* 0x004fea000383ffff */
[----:B------:R-:W-:Y:S05]  /*91d0*/  BRA `(.L_x_179) ;  /* 0xffffffb800e87947 */ /* 0x000fea000383ffff */
.L_x_96:
[----:B------:R-:W-:Y:S07]  /*91e0*/  MOV R0, UR28 ;  /* 0x0000001c00007c02 */ /* 0x000fee0008000f00 */
.L_x_180:
[----:B-1----:R1:W2:Y:S02]  /*91f0*/  SYNCS.PHASECHK.TRANS64.TRYWAIT P0, [R0+URZ+0x160], R3 ;  /* 0x00016003000075a7 */ /* 0x0022a400080011ff */
[----:B--2---:R-:W-:Y:S05]  /*9200*/  @!P0 NANOSLEEP.SYNCS 0x989680 ;  /* 0x009896800000895d */ /* 0x004fea0003900000 */
[----:B------:R-:W2:Y:S02]  /*9210*/  @!P0 SYNCS.PHASECHK.TRANS64 P0, [R0+URZ+0x160], R3 ;  /* 0x00016003000085a7 */ /* 0x000ea400080010ff */
[----:B--2---:R-:W-:Y:S05]  /*9220*/  @!P0 BRA `(.L_x_180) ;  /* 0xfffffffc00f08947 */ /* 0x004fea000383ffff */
[----:B------:R-:W-:Y:S05]  /*9230*/  BRA `(.L_x_181) ;  /* 0xffffffc000147947 */ /* 0x000fea000383ffff */
.L_x_99:
[----:B------:R-:W-:Y:S07]  /*9240*/  MOV R0, UR28 ;  /* 0x0000001c00007c02 */ /* 0x000fee0008000f00 */
.L_x_182:
[----:B-1----:R1:W2:Y:S02]  /*9250*/  SYNCS.PHASECHK.TRANS64.TRYWAIT P0, [R0+URZ+0x158], R8 ;  /* 0x00015808000075a7 */ /* 0x0022a400080011ff */
[----:B--2---:R-:W-:Y:S05]  /*9260*/  @!P0 NANOSLEEP.SYNCS 0x989680 ;  /* 0x009896800000895d */ /* 0x004fea0003900000 */
[----:B------:R-:W2:Y:S02]  /*9270*/  @!P0 SYNCS.PHASECHK.TRANS64 P0, [R0+URZ+0x158], R8 ;  /* 0x00015808000085a7 */ /* 0x000ea400080010ff */
[----:B--2---:R-:W-:Y:S05]  /*9280*/  @!P0 BRA `(.L_x_182) ;  /* 0xfffffffc00f08947 */ /* 0x004fea000383ffff */
[----:B------:R-:W-:Y:S05]  /*9290*/  BRA `(.L_x_98) ;  /* 0xffffffc400747947 */ /* 0x000fea000383ffff */
.L_x_102:
[----:B-1----:R-:W-:Y:S07]  /*92a0*/  MOV R0, UR28 ;  /* 0x0000001c00007c02 */ /* 0x002fee0008000f00 */
.L_x_183:
[----:B-1----:R1:W2:Y:S02]  /*92b0*/  SYNCS.PHASECHK.TRANS64.TRYWAIT P2, [R0+URZ+0x148], R3 ;  /* 0x00014803000075a7 */ /* 0x0022a400080411ff */
[----:B--2---:R-:W-:Y:S05]  /*92c0*/  @!P2 NANOSLEEP.SYNCS 0x989680 ;  /* 0x009896800000a95d */ /* 0x004fea0003900000 */
[----:B------:R-:W2:Y:S02]  /*92d0*/  @!P2 SYNCS.PHASECHK.TRANS64 P2, [R0+URZ+0x148], R3 ;  /* 0x000148030000a5a7 */ /* 0x000ea400080410ff */
[----:B--2---:R-:W-:Y:S05]  /*92e0*/  @!P2 BRA `(.L_x_183) ;  /* 0xfffffffc00f0a947 */ /* 0x004fea000383ffff */
[----:B------:R-:W-:Y:S05]  /*92f0*/  BRA `(.L_x_184) ;  /* 0xffffffc400d07947 */ /* 0x000fea000383ffff */
.L_x_105:
[----:B------:R-:W-:Y:S07]  /*9300*/  MOV R0, UR44 ;  /* 0x0000002c00007c02 */ /* 0x000fee0008000f00 */
.L_x_185:
[----:B-1----:R1:W2:Y:S02]  /*9310*/  SYNCS.PHASECHK.TRANS64.TRYWAIT P0, [R0+URZ+0x160], R2 ;  /* 0x00016002000075a7 */ /* 0x0022a400080011ff */
[----:B--2---:R-:W-:Y:S05]  /*9320*/  @!P0 NANOSLEEP.SYNCS 0x989680 ;  /* 0x009896800000895d */ /* 0x004fea0003900000 */
[----:B------:R-:W2:Y:S02]  /*9330*/  @!P0 SYNCS.PHASECHK.TRANS64 P0, [R0+URZ+0x160], R2 ;  /* 0x00016002000085a7 */ /* 0x000ea400080010ff */
[----:B--2---:R-:W-:Y:S05]  /*9340*/  @!P0 BRA `(.L_x_185) ;  /* 0xfffffffc00f08947 */ /* 0x004fea000383ffff */
[----:B------:R-:W-:Y:S05]  /*9350*/  BRA `(.L_x_186) ;  /* 0xffffffcc00687947 */ /* 0x000fea000383ffff */
.L_x_116:
[----:B-1----:R-:W-:Y:S04]  /*9360*/  MOV R3, UR44 ;  /* 0x0000002c00037c02 */ /* 0x002fe80008000f00 */
[----:B------:R1:W2:Y:S03]  /*9370*/  SYNCS.PHASECHK.TRANS64.TRYWAIT P1, [R3+URZ+0x140], R4 ;  /* 0x00014004030075a7 */ /* 0x0002a600080211ff */
[----:B--2---:R-:W-:Y:S05]  /*9380*/  @!P1 NANOSLEEP.SYNCS 0x989680 ;  /* 0x009896800000995d */ /* 0x004fea0003900000 */
[----:B------:R-:W2:Y:S02]  /*9390*/  @!P1 SYNCS.PHASECHK.TRANS64 P1, [R3+URZ+0x140], R4 ;  /* 0x00014004030095a7 */ /* 0x000ea400080210ff */
[----:B--2---:R-:W-:Y:S05]  /*93a0*/  @!P1 BRA `(.L_x_116) ;  /* 0xfffffffc00ec9947 */ /* 0x004fea000383ffff */
[----:B------:R-:W-:Y:S05]  /*93b0*/  BRA `(.L_x_115) ;  /* 0xffffffd800c47947 */ /* 0x000fea000383ffff */
.L_x_118:
[----:B-1----:R1:W4:Y:S02]  /*93c0*/  SYNCS.PHASECHK.TRANS64.TRYWAIT P1, [R152+URZ+0x170], R0 ;  /* 0x00017000980075a7 */ /* 0x00232400080211ff */
[----:B----4-:R-:W-:Y:S05]  /*93d0*/  @!P1 NANOSLEEP.SYNCS 0x989680 ;  /* 0x009896800000995d */ /* 0x010fea0003900000 */
[----:B------:R-:W4:Y:S02]  /*93e0*/  @!P1 SYNCS.PHASECHK.TRANS64 P1, [R152+URZ+0x170], R0 ;  /* 0x00017000980095a7 */ /* 0x000f2400080210ff */
[----:B----4-:R-:W-:Y:S05]  /*93f0*/  @!P1 BRA `(.L_x_118) ;  /* 0xfffffffc00f09947 */ /* 0x010fea000383ffff */
[----:B------:R-:W-:Y:S05]  /*9400*/  BRA `(.L_x_117) ;  /* 0xffffffdc000c7947 */ /* 0x000fea000383ffff */
        .weak           $__internal_0_$__cuda_sm10x_tcgen05_guardrail_trap_col_being_dealloced_not_returned_by_alloc
        .type           $__internal_0_$__cuda_sm10x_tcgen05_guardrail_trap_col_being_dealloced_not_returned_by_alloc,@function
        .size           $__internal_0_$__cuda_sm10x_tcgen05_guardrail_trap_col_being_dealloced_not_returned_by_alloc,($__internal_1_$__cuda_sm10x_tcgen05_guardrail_trap_phase_invalid_during_alloc - $__internal_0_$__cuda_sm10x_tcgen05_guardrail_trap_col_being_dealloced_not_returned_by_alloc)
$__internal_0_$__cuda_sm10x_tcgen05_guardrail_trap_col_being_dealloced_not_returned_by_alloc:
[----:B------:R-:W-:Y:S05]  /*9410*/  BPT.TRAP 0x1 ;  /* 0x000000040000795c */ /* 0x000fea0000300000 */
[----:B------:R-:W-:-:S04]  /*9420*/  HFMA2 R3, -RZ, RZ, 0, 0 ;  /* 0x00000000ff037431 */ /* 0x000fc800000001ff */
[----:B------:R-:W-:Y:S05]  /*9430*/  RET.REL.NODEC R2 `(_ZN7cutlass13device_kernelINS_4conv6kernel13ConvUniversalINS1_16ConvProblemShapeILNS1_8OperatorE1ELi3EEENS1_10collective14CollectiveConvINS1_47MainloopSm100TmaUmmaWarpSpecializedImplicitGemmILS5_1ELi20ELi3ELi1ELi2EN4cute5tupleIJNSA_1CILi2EEENSC_ILi1EEESE_EEEEENSB_IJNSC_ILi256EEENSC_ILi64EEENSB_IJSI_EEEEEENS_12float_e4m3_tESL_NSA_8TiledMMAINSA_8MMA_AtomIJNSA_10MMA_TraitsINSA_25SM100_MMA_F8F6F4_2x1SM_SSEJSL_SL_fSH_SI_NSA_17integral_constantINSA_4UMMA5MajorELSS_0EEENSQ_ISS_LSS_1EEENSQ_INSR_7ScaleInELSV_0EEESW_EEEEEENSA_6LayoutINSB_IJSE_SE_SE_EEENSB_IJNSC_ILi0EEES11_S11_EEEEENSB_IJNSA_10UnderscoreES14_S14_EEEEENS7_6detail27Sm100ImplicitGemmTileTraitsINSA_25SM100_TMA_2SM_LOAD_IM2COLENSA_14ComposedLayoutINSA_7SwizzleILi2ELi4ELi3EEENSA_18smem_ptr_flag_bitsILi8EEENSZ_INSB_IJNSC_ILi8EEESI_EEENSB_IJSI_SE_EEEEEEEvEENS18_INSA_18SM100_TMA_2SM_LOADENS1A_INS1B_ILi1ELi4ELi3EEES1E_NSZ_INSB_IJNSC_ILi32EEES1F_EEENSB_IJSE_S1N_EEEEEEEvEEEENS_8epilogue10collective18CollectiveEpilogueINS1U_23Sm100TmaWarpSpecializedILi1ELi1ELi64ELb0ELb0EEEJNSB_IJNSC_ILi128EEESI_SJ_EEENSB_IJNSZ_IS1Z_SE_EENSZ_ISI_SE_EEEEESL_NSB_IJNSB_IJllllEEESE_S11_EEESL_S25_NS1U_6fusion15FusionCallbacksIS1Y_NS26_17LinearCombinationISL_fSL_fLNS_15FloatRoundStyleE2EEES20_S23_JEEENSA_5SM1004TMEM4LOAD26SM100_TMEM_LOAD_32dp32b64xENSA_20SM90_TMA_LOAD_IM2COLES1J_NSA_39AutoVectorizingCopyWithAssumedAlignmentILi128EEENSA_21SM90_TMA_STORE_IM2COLES1J_S2I_S2I_EEEvvEEEEvNT_6ParamsE) ;  /* 0xffffff6802f07950 */ /* 0x000fea0003c3ffff */
        .weak           $__internal_1_$__cuda_sm10x_tcgen05_guardrail_trap_phase_invalid_during_alloc
        .type           $__internal_1_$__cuda_sm10x_tcgen05_guardrail_trap_phase_invalid_during_alloc,@function
        .size           $__internal_1_$__cuda_sm10x_tcgen05_guardrail_trap_phase_invalid_during_alloc,($__internal_2_$__cuda_sm10x_tcgen05_guardrail_trap_unallocated_columns_being_dealloced - $__internal_1_$__cuda_sm10x_tcgen05_guardrail_trap_phase_invalid_during_alloc)
$__internal_1_$__cuda_sm10x_tcgen05_guardrail_trap_phase_invalid_during_alloc:
[----:B------:R-:W-:Y:S05]  /*9440*/  BPT.TRAP 0x1 ;  /* 0x000000040000795c */ /* 0x000fea0000300000 */
[----:B------:R-:W-:-:S04]  /*9450*/  MOV R5, 0x0 ;  /* 0x0000000000057802 */ /* 0x000fc80000000f00 */
[----:B------:R-:W-:Y:S05]  /*9460*/  RET.REL.NODEC R4 `(_ZN7cutlass13device_kernelINS_4conv6kernel13ConvUniversalINS1_16ConvProblemShapeILNS1_8OperatorE1ELi3EEENS1_10collective14CollectiveConvINS1_47MainloopSm100TmaUmmaWarpSpecializedImplicitGemmILS5_1ELi20ELi3ELi1ELi2EN4cute5tupleIJNSA_1CILi2EEENSC_ILi1EEESE_EEEEENSB_IJNSC_ILi256EEENSC_ILi64EEENSB_IJSI_EEEEEENS_12float_e4m3_tESL_NSA_8TiledMMAINSA_8MMA_AtomIJNSA_10MMA_TraitsINSA_25SM100_MMA_F8F6F4_2x1SM_SSEJSL_SL_fSH_SI_NSA_17integral_constantINSA_4UMMA5MajorELSS_0EEENSQ_ISS_LSS_1EEENSQ_INSR_7ScaleInELSV_0EEESW_EEEEEENSA_6LayoutINSB_IJSE_SE_SE_EEENSB_IJNSC_ILi0EEES11_S11_EEEEENSB_IJNSA_10UnderscoreES14_S14_EEEEENS7_6detail27Sm100ImplicitGemmTileTraitsINSA_25SM100_TMA_2SM_LOAD_IM2COLENSA_14ComposedLayoutINSA_7SwizzleILi2ELi4ELi3EEENSA_18smem_ptr_flag_bitsILi8EEENSZ_INSB_IJNSC_ILi8EEESI_EEENSB_IJSI_SE_EEEEEEEvEENS18_INSA_18SM100_TMA_2SM_LOADENS1A_INS1B_ILi1ELi4ELi3EEES1E_NSZ_INSB_IJNSC_ILi32EEES1F_EEENSB_IJSE_S1N_EEEEEEEvEEEENS_8epilogue10collective18CollectiveEpilogueINS1U_23Sm100TmaWarpSpecializedILi1ELi1ELi64ELb0ELb0EEEJNSB_IJNSC_ILi128EEESI_SJ_EEENSB_IJNSZ_IS1Z_SE_EENSZ_ISI_SE_EEEEESL_NSB_IJNSB_IJllllEEESE_S11_EEESL_S25_NS1U_6fusion15FusionCallbacksIS1Y_NS26_17LinearCombinationISL_fSL_fLNS_15FloatRoundStyleE2EEES20_S23_JEEENSA_5SM1004TMEM4LOAD26SM100_TMEM_LOAD_32dp32b64xENSA_20SM90_TMA_LOAD_IM2COLES1J_NSA_39AutoVectorizingCopyWithAssumedAlignmentILi128EEENSA_21SM90_TMA_STORE_IM2COLES1J_S2I_S2I_EEEvvEEEEvNT_6ParamsE) ;  /* 0xffffff6804e47950 */ /* 0x000fea0003c3ffff */
        .weak           $__internal_2_$__cuda_sm10x_tcgen05_guardrail_trap_unallocated_columns_being_dealloced
        .type           $__internal_2_$__cuda_sm10x_tcgen05_guardrail_trap_unallocated_columns_being_dealloced,@function
        .size           $__internal_2_$__cuda_sm10x_tcgen05_guardrail_trap_unallocated_columns_being_dealloced,(.L_x_188 - $__internal_2_$__cuda_sm10x_tcgen05_guardrail_trap_unallocated_columns_being_dealloced)
$__internal_2_$__cuda_sm10x_tcgen05_guardrail_trap_unallocated_columns_being_dealloced:
[----:B------:R-:W-:Y:S05]  /*9470*/  BPT.TRAP 0x1 ;  /* 0x000000040000795c */ /* 0x000fea0000300000 */
[----:B------:R-:W-:-:S04]  /*9480*/  HFMA2 R3, -RZ, RZ, 0, 0 ;  /* 0x00000000ff037431 */ /* 0x000fc800000001ff */
[----:B------:R-:W-:Y:S05]  /*9490*/  RET.REL.NODEC R2 `(_ZN7cutlass13device_kernelINS_4conv6kernel13ConvUniversalINS1_16ConvProblemShapeILNS1_8OperatorE1ELi3EEENS1_10collective14CollectiveConvINS1_47MainloopSm100TmaUmmaWarpSpecializedImplicitGemmILS5_1ELi20ELi3ELi1ELi2EN4cute5tupleIJNSA_1CILi2EEENSC_ILi1EEESE_EEEEENSB_IJNSC_ILi256EEENSC_ILi64EEENSB_IJSI_EEEEEENS_12float_e4m3_tESL_NSA_8TiledMMAINSA_8MMA_AtomIJNSA_10MMA_TraitsINSA_25SM100_MMA_F8F6F4_2x1SM_SSEJSL_SL_fSH_SI_NSA_17integral_constantINSA_4UMMA5MajorELSS_0EEENSQ_ISS_LSS_1EEENSQ_INSR_7ScaleInELSV_0EEESW_EEEEEENSA_6LayoutINSB_IJSE_SE_SE_EEENSB_IJNSC_ILi0EEES11_S11_EEEEENSB_IJNSA_10UnderscoreES14_S14_EEEEENS7_6detail27Sm100ImplicitGemmTileTraitsINSA_25SM100_TMA_2SM_LOAD_IM2COLENSA_14ComposedLayoutINSA_7SwizzleILi2ELi4ELi3EEENSA_18smem_ptr_flag_bitsILi8EEENSZ_INSB_IJNSC_ILi8EEESI_EEENSB_IJSI_SE_EEEEEEEvEENS18_INSA_18SM100_TMA_2SM_LOADENS1A_INS1B_ILi1ELi4ELi3EEES1E_NSZ_INSB_IJNSC_ILi32EEES1F_EEENSB_IJSE_S1N_EEEEEEEvEEEENS_8epilogue10collective18CollectiveEpilogueINS1U_23Sm100TmaWarpSpecializedILi1ELi1ELi64ELb0ELb0EEEJNSB_IJNSC_ILi128EEESI_SJ_EEENSB_IJNSZ_IS1Z_SE_EENSZ_ISI_SE_EEEEESL_NSB_IJNSB_IJllllEEESE_S11_EEESL_S25_NS1U_6fusion15FusionCallbacksIS1Y_NS26_17LinearCombinationISL_fSL_fLNS_15FloatRoundStyleE2EEES20_S23_JEEENSA_5SM1004TMEM4LOAD26SM100_TMEM_LOAD_32dp32b64xENSA_20SM90_TMA_LOAD_IM2COLES1J_NSA_39AutoVectorizingCopyWithAssumedAlignmentILi128EEENSA_21SM90_TMA_STORE_IM2COLES1J_S2I_S2I_EEEvvEEEEvNT_6ParamsE) ;  /* 0xffffff6802d87950 */ /* 0x000fea0003c3ffff */
.L_x_187:
[----:B------:R-:W-:-:S00]  /*94a0*/  BRA `(.L_x_187) ;  /* 0xfffffffc00fc7947 */ /* 0x000fc0000383ffff */
[----:B------:R-:W-:-:S00]  /*94b0*/  NOP ;  /* 0x0000000000007918 */ /* 0x000fc00000000000 */
        /* <DEDUP_REMOVED lines=12> */
.L_x_188:


//--------------------- .nv.global.init           --------------------------
	.section	.nv.global.init,"aw",@progbits
.nv.global.init:
	.type		$str$29,@object
	.size		$str$29,($str$30 - $str$29)
$str$29:
        /*0000*/ 	.byte	0x28, 0x61, 0x64, 0x64, 0x72, 0x65, 0x73, 0x73, 0x20, 0x26, 0x20, 0x6d, 0x61, 0x73, 0x6b, 0x29
        /*0010*/ 	.byte	0x20, 0x3d, 0x3d, 0x20, 0x30, 0x00
	.type		$str$30,@object
	.size		$str$30,($str$28 - $str$30)
$str$30:
        /*0016*/ 	.byte	0x2f, 0x74, 0x6d, 0x70, 0x2f, 0x63, 0x75, 0x74, 0x6c, 0x61, 0x73, 0x73, 0x5f, 0x73, 0x77, 0x65
        /*0026*/ 	.byte	0x65, 0x70, 0x5f, 0x73, 0x72, 0x63, 0x2f, 0x69, 0x6e, 0x63, 0x6c, 0x75, 0x64, 0x65, 0x2f, 0x63
        /*0036*/ 	.byte	0x75, 0x74, 0x65, 0x2f, 0x70, 0x6f, 0x69, 0x6e, 0x74, 0x65, 0x72, 0x5f, 0x66, 0x6c, 0x61, 0x67
        /*0046*/ 	.byte	0x67, 0x65, 0x64, 0x2e, 0x68, 0x70, 0x70, 0x00
	.type		$str$28,@object
	.size		$str$28,($str$27 - $str$28)
$str$28:
        /*004e*/ 	.byte	0x2f, 0x74, 0x6d, 0x70, 0x2f, 0x63, 0x75, 0x74, 0x6c, 0x61, 0x73, 0x73, 0x5f, 0x73, 0x77, 0x65
        /*005e*/ 	.byte	0x65, 0x70, 0x5f, 0x73, 0x72, 0x63, 0x2f, 0x69, 0x6e, 0x63, 0x6c, 0x75, 0x64, 0x65, 0x2f, 0x63
        /*006e*/ 	.byte	0x75, 0x74, 0x65, 0x2f, 0x61, 0x74, 0x6f, 0x6d, 0x2f, 0x63, 0x6f, 0x70, 0x79, 0x5f, 0x74, 0x72
        /*007e*/ 	.byte	0x61, 0x69, 0x74, 0x73, 0x5f, 0x73, 0x6d, 0x31, 0x30, 0x30, 0x2e, 0x68, 0x70, 0x70, 0x00
	.type		$str$27,@object
	.size		$str$27,(__unnamed_1 - $str$27)
$str$27:
        /*008d*/ 	.byte	0x28, 0x28, 0x75, 0x69, 0x6e, 0x74, 0x33, 0x32, 0x5f, 0x74, 0x28, 0x74, 0x68, 0x72, 0x65, 0x61
        /*009d*/ 	.byte	0x64, 0x49, 0x64, 0x78, 0x2e, 0x78, 0x29, 0x20, 0x2f, 0x20, 0x33, 0x32, 0x29, 0x20, 0x25, 0x20
        /*00ad*/ 	.byte	0x34, 0x29, 0x20, 0x3d, 0x3d, 0x20, 0x28, 0x28, 0x28, 0x74, 0x6d, 0x65, 0x6d, 0x5f, 0x61, 0x64
        /*00bd*/ 	.byte	0x64, 0x72, 0x20, 0x3e, 0x3e, 0x20, 0x31, 0x36, 0x29, 0x20, 0x2f, 0x20, 0x33, 0x32, 0x29, 0x20
        /*00cd*/ 	.byte	0x25, 0x20, 0x34, 0x29, 0x00
	.type		__unnamed_1,@object
	.size		__unnamed_1,(__unnamed_2 - __unnamed_1)
__unnamed_1:
        /*00d2*/ 	.byte	0x61, 0x75, 0x74, 0x6f, 0x20, 0x63, 0x75, 0x74, 0x65, 0x3a, 0x3a, 0x61, 0x73, 0x5f, 0x70, 0x6f
        /* <DEDUP_REMOVED lines=24> */
        /*0262*/ 	.byte	0x43, 0x3c, 0x38, 0x31, 0x39, 0x32, 0x3e, 0x3e, 0x3e, 0x3e, 0x5d, 0x00
	.type		__unnamed_2,@object
	.size		__unnamed_2,(.L_2 - __unnamed_2)
__unnamed_2:
        /* <DEDUP_REMOVED lines=42> */
        /*050e*/ 	.byte	0x3e, 0x3e, 0x3e, 0x3e, 0x5d, 0x00
.L_2:


//--------------------- .nv.shared._ZN7cutlass13device_kernelINS_4conv6kernel13ConvUniversalINS1_16ConvProblemShapeILNS1_8OperatorE1ELi3EEENS1_10collective14CollectiveConvINS1_47MainloopSm100TmaUmmaWarpSpecializedImplicitGemmILS5_1ELi20ELi3ELi1ELi2EN4cute5tupleIJNSA_1CILi2EEENSC_ILi1EEESE_EEEEENSB_IJNSC_ILi256EEENSC_ILi64EEENSB_IJSI_EEEEEENS_12float_e4m3_tESL_NSA_8TiledMMAINSA_8MMA_AtomIJNSA_10MMA_TraitsINSA_25SM100_MMA_F8F6F4_2x1SM_SSEJSL_SL_fSH_SI_NSA_17integral_constantINSA_4UMMA5MajorELSS_0EEENSQ_ISS_LSS_1EEENSQ_INSR_7ScaleInELSV_0EEESW_EEEEEENSA_6LayoutINSB_IJSE_SE_SE_EEENSB_IJNSC_ILi0EEES11_S11_EEEEENSB_IJNSA_10UnderscoreES14_S14_EEEEENS7_6detail27Sm100ImplicitGemmTileTraitsINSA_25SM100_TMA_2SM_LOAD_IM2COLENSA_14ComposedLayoutINSA_7SwizzleILi2ELi4ELi3EEENSA_18smem_ptr_flag_bitsILi8EEENSZ_INSB_IJNSC_ILi8EEESI_EEENSB_IJSI_SE_EEEEEEEvEENS18_INSA_18SM100_TMA_2SM_LOADENS1A_INS1B_ILi1ELi4ELi3EEES1E_NSZ_INSB_IJNSC_ILi32EEES1F_EEENSB_IJSE_S1N_EEEEEEEvEEEENS_8epilogue10collective18CollectiveEpilogueINS1U_23Sm100TmaWarpSpecializedILi1ELi1ELi64ELb0ELb0EEEJNSB_IJNSC_ILi128EEESI_SJ_EEENSB_IJNSZ_IS1Z_SE_EENSZ_ISI_SE_EEEEESL_NSB_IJNSB_IJllllEEESE_S11_EEESL_S25_NS1U_6fusion15FusionCallbacksIS1Y_NS26_17LinearCombinationISL_fSL_fLNS_15FloatRoundStyleE2EEES20_S23_JEEENSA_5SM1004TMEM4LOAD26SM100_TMEM_LOAD_32dp32b64xENSA_20SM90_TMA_LOAD_IM2COLES1J_NSA_39AutoVectorizingCopyWithAssumedAlignmentILi128EEENSA_21SM90_TMA_STORE_IM2COLES1J_S2I_S2I_EEEvvEEEEvNT_6ParamsE --------------------------
	.section	.nv.shared._ZN7cutlass13device_kernelINS_4conv6kernel13ConvUniversalINS1_16ConvProblemShapeILNS1_8OperatorE1ELi3EEENS1_10collective14CollectiveConvINS1_47MainloopSm100TmaUmmaWarpSpecializedImplicitGemmILS5_1ELi20ELi3ELi1ELi2EN4cute5tupleIJNSA_1CILi2EEENSC_ILi1EEESE_EEEEENSB_IJNSC_ILi256EEENSC_ILi64EEENSB_IJSI_EEEEEENS_12float_e4m3_tESL_NSA_8TiledMMAINSA_8MMA_AtomIJNSA_10MMA_TraitsINSA_25SM100_MMA_F8F6F4_2x1SM_SSEJSL_SL_fSH_SI_NSA_17integral_constantINSA_4UMMA5MajorELSS_0EEENSQ_ISS_LSS_1EEENSQ_INSR_7ScaleInELSV_0EEESW_EEEEEENSA_6LayoutINSB_IJSE_SE_SE_EEENSB_IJNSC_ILi0EEES11_S11_EEEEENSB_IJNSA_10UnderscoreES14_S14_EEEEENS7_6detail27Sm100ImplicitGemmTileTraitsINSA_25SM100_TMA_2SM_LOAD_IM2COLENSA_14ComposedLayoutINSA_7SwizzleILi2ELi4ELi3EEENSA_18smem_ptr_flag_bitsILi8EEENSZ_INSB_IJNSC_ILi8EEESI_EEENSB_IJSI_SE_EEEEEEEvEENS18_INSA_18SM100_TMA_2SM_LOADENS1A_INS1B_ILi1ELi4ELi3EEES1E_NSZ_INSB_IJNSC_ILi32EEES1F_EEENSB_IJSE_S1N_EEEEEEEvEEEENS_8epilogue10collective18CollectiveEpilogueINS1U_23Sm100TmaWarpSpecializedILi1ELi1ELi64ELb0ELb0EEEJNSB_IJNSC_ILi128EEESI_SJ_EEENSB_IJNSZ_IS1Z_SE_EENSZ_ISI_SE_EEEEESL_NSB_IJNSB_IJllllEEESE_S11_EEESL_S25_NS1U_6fusion15FusionCallbacksIS1Y_NS26_17LinearCombinationISL_fSL_fLNS_15FloatRoundStyleE2EEES20_S23_JEEENSA_5SM1004TMEM4LOAD26SM100_TMEM_LOAD_32dp32b64xENSA_20SM90_TMA_LOAD_IM2COLES1J_NSA_39AutoVectorizingCopyWithAssumedAlignmentILi128EEENSA_21SM90_TMA_STORE_IM2COLES1J_S2I_S2I_EEEvvEEEEvNT_6ParamsE,"aw",@nobits
	.sectionflags	@""
	.align	16
	.zero		1024


//--------------------- .nv.shared.reserved.0     --------------------------
	.section	.nv.shared.reserved.0,"aw",@nobits
	.weak		__nv_reservedSMEM_offset_0_alias
	.size		__nv_reservedSMEM_offset_0_alias, 0, 64
	.other		__nv_reservedSMEM_offset_0_alias,@"STO_CUDA_RESERVED_SHARED STV_DEFAULT"
__nv_reservedSMEM_offset_0_alias:
	.zero		0
.nv.shared.reserved.0:
	.zero		64
	.weak		__nv_reservedSMEM_tcgen05_partition
	.type		__nv_reservedSMEM_tcgen05_partition,@object
	.size		__nv_reservedSMEM_tcgen05_partition,(.L_0 - __nv_reservedSMEM_tcgen05_partition)
__nv_reservedSMEM_tcgen05_partition:
	.zero		32
.L_0:


//--------------------- .nv.global                --------------------------
	.section	.nv.global,"aw",@nobits
.nv.global:
	.type		_ZN39_INTERNAL_27f10ee4_4_k_cu_e1b8f8b7_33704cute1_E,@object
	.size		_ZN39_INTERNAL_27f10ee4_4_k_cu_e1b8f8b7_33704cute1_E,(_ZN39_INTERNAL_27f10ee4_4_k_cu_e1b8f8b7_33704cuda3std3__45__cpo6cbeginE - _ZN39_INTERNAL_27f10ee4_4_k_cu_e1b8f8b7_33704cute1_E)
_ZN39_INTERNAL_27f10ee4_4_k_cu_e1b8f8b7_33704cute1_E:
	.zero		1
	.type		_ZN39_INTERNAL_27f10ee4_4_k_cu_e1b8f8b7_33704cuda3std3__45__cpo6cbeginE,@object
	.size		_ZN39_INTERNAL_27f10ee4_4_k_cu_e1b8f8b7_33704cuda3std3__45__cpo6cbeginE,(_ZN39_INTERNAL_27f10ee4_4_k_cu_e1b8f8b7_33704cuda3std3__48in_placeE - _ZN39_INTERNAL_27f10ee4_4_k_cu_e1b8f8b7_33704cuda3std3__45__cpo6cbeginE)
_ZN39_INTERNAL_27f10ee4_4_k_cu_e1b8f8b7_33704cuda3std3__45__cpo6cbeginE:
	.zero		1
	.type		_ZN39_INTERNAL_27f10ee4_4_k_cu_e1b8f8b7_33704cuda3std3__48in_placeE,@object
	.size		_ZN39_INTERNAL_27f10ee4_4_k_cu_e1b8f8b7_33704cuda3std3__48in_placeE,(_ZN39_INTERNAL_27f10ee4_4_k_cu_e1b8f8b7_33704cuda3std6ranges3__45__cpo9iter_moveE - _ZN39_INTERNAL_27f10ee4_4_k_cu_e1b8f8b7_33704cuda3std3__48in_placeE)
_ZN39_INTERNAL_27f10ee4_4_k_cu_e1b8f8b7_33704cuda3std3__48in_placeE:
	.zero		1
	.type		_ZN39_INTERNAL_27f10ee4_4_k_cu_e1b8f8b7_33704cuda3std6ranges3__45__cpo9iter_moveE,@object
	.size		_ZN39_INTERNAL_27f10ee4_4_k_cu_e1b8f8b7_33704cuda3std6ranges3__45__cpo9iter_moveE,(_ZN39_INTERNAL_27f10ee4_4_k_cu_e1b8f8b7_33704cuda3std3__45__cpo5beginE - _ZN39_INTERNAL_27f10ee4_4_k_cu_e1b8f8b7_33704cuda3std6ranges3__45__cpo9iter_moveE)
_ZN39_INTERNAL_27f10ee4_4_k_cu_e1b8f8b7_33704cuda3std6ranges3__45__cpo9iter_moveE:
	.zero		1
	.type		_ZN39_INTERNAL_27f10ee4_4_k_cu_e1b8f8b7_33704cuda3std3__45__cpo5beginE,@object
	.size		_ZN39_INTERNAL_27f10ee4_4_k_cu_e1b8f8b7_33704cuda3std3__45__cpo5beginE,(_ZN39_INTERNAL_27f10ee4_4_k_cu_e1b8f8b7_33704cuda3std3__441_GLOBAL__N__27f10ee4_4_k_cu_e1b8f8b7_33706ignoreE - _ZN39_INTERNAL_27f10ee4_4_k_cu_e1b8f8b7_33704cuda3std3__45__cpo5beginE)
_ZN39_INTERNAL_27f10ee4_4_k_cu_e1b8f8b7_33704cuda3std3__45__cpo5beginE:
	.zero		1
	.type		_ZN39_INTERNAL_27f10ee4_4_k_cu_e1b8f8b7_33704cuda3std3__441_GLOBAL__N__27f10ee4_4_k_cu_e1b8f8b7_33706ignoreE,@object
	.size		_ZN39_INTERNAL_27f10ee4_4_k_cu_e1b8f8b7_33704cuda3std3__441_GLOBAL__N__27f10ee4_4_k_cu_e1b8f8b7_33706ignoreE,(_ZN39_INTERNAL_27f10ee4_4_k_cu_e1b8f8b7_33704cute7productE - _ZN39_INTERNAL_27f10ee4_4_k_cu_e1b8f8b7_33704cuda3std3__441_GLOBAL__N__27f10ee4_4_k_cu_e1b8f8b7_33706ignoreE)
_ZN39_INTERNAL_27f10ee4_4_k_cu_e1b8f8b7_33704cuda3std3__441_GLOBAL__N__27f10ee4_4_k_cu_e1b8f8b7_33706ignoreE:
	.zero		1
	.type		_ZN39_INTERNAL_27f10ee4_4_k_cu_e1b8f8b7_33704cute7productE,@object
	.size		_ZN39_INTERNAL_27f10ee4_4_k_cu_e1b8f8b7_33704cute7productE,(_ZN39_INTERNAL_27f10ee4_4_k_cu_e1b8f8b7_33704cuda3std3__45__cpo3endE - _ZN39_INTERNAL_27f10ee4_4_k_cu_e1b8f8b7_33704cute7productE)
_ZN39_INTERNAL_27f10ee4_4_k_cu_e1b8f8b7_33704cute7productE:
	.zero		1
	.type		_ZN39_INTERNAL_27f10ee4_4_k_cu_e1b8f8b7_33704cuda3std3__45__cpo3endE,@object
	.size		_ZN39_INTERNAL_27f10ee4_4_k_cu_e1b8f8b7_33704cuda3std3__45__cpo3endE,(_ZN39_INTERNAL_27f10ee4_4_k_cu_e1b8f8b7_33704cuda3std3__419piecewise_constructE - _ZN39_INTERNAL_27f10ee4_4_k_cu_e1b8f8b7_33704cuda3std3__45__cpo3endE)
_ZN39_INTERNAL_27f10ee4_4_k_cu_e1b8f8b7_33704cuda3std3__45__cpo3endE:
	.zero		1
	.type		_ZN39_INTERNAL_27f10ee4_4_k_cu_e1b8f8b7_33704cuda3std3__419piecewise_constructE,@object
	.size		_ZN39_INTERNAL_27f10ee4_4_k_cu_e1b8f8b7_33704cuda3std3__419piecewise_constructE,(_ZN39_INTERNAL_27f10ee4_4_k_cu_e1b8f8b7_33704cuda3std3__45__cpo4cendE - _ZN39_INTERNAL_27f10ee4_4_k_cu_e1b8f8b7_33704cuda3std3__419piecewise_constructE)
_ZN39_INTERNAL_27f10ee4_4_k_cu_e1b8f8b7_33704cuda3std3__419piecewise_constructE:
	.zero		1
	.type		_ZN39_INTERNAL_27f10ee4_4_k_cu_e1b8f8b7_33704cuda3std3__45__cpo4cendE,@object
	.size		_ZN39_INTERNAL_27f10ee4_4_k_cu_e1b8f8b7_33704cuda3std3__45__cpo4cendE,(_ZN39_INTERNAL_27f10ee4_4_k_cu_e1b8f8b7_33704cuda3std6ranges3__45__cpo4swapE - _ZN39_INTERNAL_27f10ee4_4_k_cu_e1b8f8b7_33704cuda3std3__45__cpo4cendE)
_ZN39_INTERNAL_27f10ee4_4_k_cu_e1b8f8b7_33704cuda3std3__45__cpo4cendE:
	.zero		1
	.type		_ZN39_INTERNAL_27f10ee4_4_k_cu_e1b8f8b7_33704cuda3std6ranges3__45__cpo4swapE,@object
	.size		_ZN39_INTERNAL_27f10ee4_4_k_cu_e1b8f8b7_33704cuda3std6ranges3__45__cpo4swapE,(.L_10 - _ZN39_INTERNAL_27f10ee4_4_k_cu_e1b8f8b7_33704cuda3std6ranges3__45__cpo4swapE)
_ZN39_INTERNAL_27f10ee4_4_k_cu_e1b8f8b7_33704cuda3std6ranges3__45__cpo4swapE:
	.zero		1
.L_10:


//--------------------- .nv.constant0._ZN7cutlass13device_kernelINS_4conv6kernel13ConvUniversalINS1_16ConvProblemShapeILNS1_8OperatorE1ELi3EEENS1_10collective14CollectiveConvINS1_47MainloopSm100TmaUmmaWarpSpecializedImplicitGemmILS5_1ELi20ELi3ELi1ELi2EN4cute5tupleIJNSA_1CILi2EEENSC_ILi1EEESE_EEEEENSB_IJNSC_ILi256EEENSC_ILi64EEENSB_IJSI_EEEEEENS_12float_e4m3_tESL_NSA_8TiledMMAINSA_8MMA_AtomIJNSA_10MMA_TraitsINSA_25SM100_MMA_F8F6F4_2x1SM_SSEJSL_SL_fSH_SI_NSA_17integral_constantINSA_4UMMA5MajorELSS_0EEENSQ_ISS_LSS_1EEENSQ_INSR_7ScaleInELSV_0EEESW_EEEEEENSA_6LayoutINSB_IJSE_SE_SE_EEENSB_IJNSC_ILi0EEES11_S11_EEEEENSB_IJNSA_10UnderscoreES14_S14_EEEEENS7_6detail27Sm100ImplicitGemmTileTraitsINSA_25SM100_TMA_2SM_LOAD_IM2COLENSA_14ComposedLayoutINSA_7SwizzleILi2ELi4ELi3EEENSA_18smem_ptr_flag_bitsILi8EEENSZ_INSB_IJNSC_ILi8EEESI_EEENSB_IJSI_SE_EEEEEEEvEENS18_INSA_18SM100_TMA_2SM_LOADENS1A_INS1B_ILi1ELi4ELi3EEES1E_NSZ_INSB_IJNSC_ILi32EEES1F_EEENSB_IJSE_S1N_EEEEEEEvEEEENS_8epilogue10collective18CollectiveEpilogueINS1U_23Sm100TmaWarpSpecializedILi1ELi1ELi64ELb0ELb0EEEJNSB_IJNSC_ILi128EEESI_SJ_EEENSB_IJNSZ_IS1Z_SE_EENSZ_ISI_SE_EEEEESL_NSB_IJNSB_IJllllEEESE_S11_EEESL_S25_NS1U_6fusion15FusionCallbacksIS1Y_NS26_17LinearCombinationISL_fSL_fLNS_15FloatRoundStyleE2EEES20_S23_JEEENSA_5SM1004TMEM4LOAD26SM100_TMEM_LOAD_32dp32b64xENSA_20SM90_TMA_LOAD_IM2COLES1J_NSA_39AutoVectorizingCopyWithAssumedAlignmentILi128EEENSA_21SM90_TMA_STORE_IM2COLES1J_S2I_S2I_EEEvvEEEEvNT_6ParamsE --------------------------
	.section	.nv.constant0._ZN7cutlass13device_kernelINS_4conv6kernel13ConvUniversalINS1_16ConvProblemShapeILNS1_8OperatorE1ELi3EEENS1_10collective14CollectiveConvINS1_47MainloopSm100TmaUmmaWarpSpecializedImplicitGemmILS5_1ELi20ELi3ELi1ELi2EN4cute5tupleIJNSA_1CILi2EEENSC_ILi1EEESE_EEEEENSB_IJNSC_ILi256EEENSC_ILi64EEENSB_IJSI_EEEEEENS_12float_e4m3_tESL_NSA_8TiledMMAINSA_8MMA_AtomIJNSA_10MMA_TraitsINSA_25SM100_MMA_F8F6F4_2x1SM_SSEJSL_SL_fSH_SI_NSA_17integral_constantINSA_4UMMA5MajorELSS_0EEENSQ_ISS_LSS_1EEENSQ_INSR_7ScaleInELSV_0EEESW_EEEEEENSA_6LayoutINSB_IJSE_SE_SE_EEENSB_IJNSC_ILi0EEES11_S11_EEEEENSB_IJNSA_10UnderscoreES14_S14_EEEEENS7_6detail27Sm100ImplicitGemmTileTraitsINSA_25SM100_TMA_2SM_LOAD_IM2COLENSA_14ComposedLayoutINSA_7SwizzleILi2ELi4ELi3EEENSA_18smem_ptr_flag_bitsILi8EEENSZ_INSB_IJNSC_ILi8EEESI_EEENSB_IJSI_SE_EEEEEEEvEENS18_INSA_18SM100_TMA_2SM_LOADENS1A_INS1B_ILi1ELi4ELi3EEES1E_NSZ_INSB_IJNSC_ILi32EEES1F_EEENSB_IJSE_S1N_EEEEEEEvEEEENS_8epilogue10collective18CollectiveEpilogueINS1U_23Sm100TmaWarpSpecializedILi1ELi1ELi64ELb0ELb0EEEJNSB_IJNSC_ILi128EEESI_SJ_EEENSB_IJNSZ_IS1Z_SE_EENSZ_ISI_SE_EEEEESL_NSB_IJNSB_IJllllEEESE_S11_EEESL_S25_NS1U_6fusion15FusionCallbacksIS1Y_NS26_17LinearCombinationISL_fSL_fLNS_15FloatRoundStyleE2EEES20_S23_JEEENSA_5SM1004TMEM4LOAD26SM100_TMEM_LOAD_32dp32b64xENSA_20SM90_TMA_LOAD_IM2COLES1J_NSA_39AutoVectorizingCopyWithAssumedAlignmentILi128EEENSA_21SM90_TMA_STORE_IM2COLES1J_S2I_S2I_EEEvvEEEEvNT_6ParamsE,"a",@progbits
	.sectionflags	@""
	.align	4
.nv.constant0._ZN7cutlass13device_kernelINS_4conv6kernel13ConvUniversalINS1_16ConvProblemShapeILNS1_8OperatorE1ELi3EEENS1_10collective14CollectiveConvINS1_47MainloopSm100TmaUmmaWarpSpecializedImplicitGemmILS5_1ELi20ELi3ELi1ELi2EN4cute5tupleIJNSA_1CILi2EEENSC_ILi1EEESE_EEEEENSB_IJNSC_ILi256EEENSC_ILi64EEENSB_IJSI_EEEEEENS_12float_e4m3_tESL_NSA_8TiledMMAINSA_8MMA_AtomIJNSA_10MMA_TraitsINSA_25SM100_MMA_F8F6F4_2x1SM_SSEJSL_SL_fSH_SI_NSA_17integral_constantINSA_4UMMA5MajorELSS_0EEENSQ_ISS_LSS_1EEENSQ_INSR_7ScaleInELSV_0EEESW_EEEEEENSA_6LayoutINSB_IJSE_SE_SE_EEENSB_IJNSC_ILi0EEES11_S11_EEEEENSB_IJNSA_10UnderscoreES14_S14_EEEEENS7_6detail27Sm100ImplicitGemmTileTraitsINSA_25SM100_TMA_2SM_LOAD_IM2COLENSA_14ComposedLayoutINSA_7SwizzleILi2ELi4ELi3EEENSA_18smem_ptr_flag_bitsILi8EEENSZ_INSB_IJNSC_ILi8EEESI_EEENSB_IJSI_SE_EEEEEEEvEENS18_INSA_18SM100_TMA_2SM_LOADENS1A_INS1B_ILi1ELi4ELi3EEES1E_NSZ_INSB_IJNSC_ILi32EEES1F_EEENSB_IJSE_S1N_EEEEEEEvEEEENS_8epilogue10collective18CollectiveEpilogueINS1U_23Sm100TmaWarpSpecializedILi1ELi1ELi64ELb0ELb0EEEJNSB_IJNSC_ILi128EEESI_SJ_EEENSB_IJNSZ_IS1Z_SE_EENSZ_ISI_SE_EEEEESL_NSB_IJNSB_IJllllEEESE_S11_EEESL_S25_NS1U_6fusion15FusionCallbacksIS1Y_NS26_17LinearCombinationISL_fSL_fLNS_15FloatRoundStyleE2EEES20_S23_JEEENSA_5SM1004TMEM4LOAD26SM100_TMEM_LOAD_32dp32b64xENSA_20SM90_TMA_LOAD_IM2COLES1J_NSA_39AutoVectorizingCopyWithAssumedAlignmentILi128EEENSA_21SM90_TMA_STORE_IM2COLES1J_S2I_S2I_EEEvvEEEEvNT_6ParamsE:
	.zero		3200


//--------------------- SYMBOLS --------------------------

	.type		.nv.reservedSmem.offset0,@object
	.size		.nv.reservedSmem.offset0,0x4
	.type		.nv.reservedSmem.cap,@object
	.size		.nv.reservedSmem.cap,0x4
	.type		__assertfail,@function
